	.target	sm_90a

	.elftype	@"ET_EXEC"


//--------------------- .note.nv.tkinfo           --------------------------
	.section	.note.nv.tkinfo,"",@"SHT_NOTE"
	.sectionflags	@"SHF_NOTE_NV_TKINFO"
	.tkinfo
        /*0018*/ 	.word	0x00000002
        /*0030*/ 	.string	""
        /*0030*/ 	.string	"ptxas"
        /*0030*/ 	.string	"Cuda compilation tools, release 13.0, V13.0.88"
        /*0030*/ 	.string	"Build cuda_13.0.r13.0/compiler.36424714_0"
        /*0030*/ 	.string	"-arch sm_90a -m 64 "



//--------------------- .note.nv.cuinfo           --------------------------
	.section	.note.nv.cuinfo,"",@"SHT_NOTE"
	.sectionflags	@"SHF_NOTE_NV_CUINFO"
        /*0018*/ 	.short	0x0002
        /*001a*/ 	.short	0x005a
        /*001c*/ 	.short	0x0082
	.zero		2


//--------------------- .nv.info                  --------------------------
	.section	.nv.info,"",@"SHT_CUDA_INFO"
	.align	4


	//----- nvinfo : EIATTR_REGCOUNT
	.align		4
        /*0000*/ 	.byte	0x04, 0x2f
        /*0002*/ 	.short	(.L_12 - .L_11)
	.align		4
.L_11:
        /*0004*/ 	.word	index@(_ZN7cutlass13device_kernelINS_4conv6kernel13ConvUniversalINS1_16ConvProblemShapeILNS1_8OperatorE0ELi3EEENS1_10collective14CollectiveConvINS1_46MainloopSm90TmaGmmaWarpSpecializedImplicitGemmILS5_0ELi18ELi3EN4cute5tupleIJNSA_1CILi1EEESD_SD_EEENS1_36KernelImplicitTmaWarpSpecializedSm90ELi1EEENSB_IJNSC_ILi128EEENSC_ILi64EEENSB_IJSI_EEEEEENS_12float_e4m3_tESL_NSA_8TiledMMAINSA_8MMA_AtomIJNSA_4SM904GMMA30MMA_64x64x32_F32E4M3E4M3_SS_TNILNSP_7ScaleInE1ELSR_1EEEEEENSA_6LayoutISE_NSB_IJNSC_ILi0EEESV_SV_EEEEENSB_IJNSA_10UnderscoreESY_SY_EEEEENS7_6detail26Sm90ImplicitGemmTileTraitsINSA_20SM90_TMA_LOAD_IM2COLENSA_14ComposedLayoutINSA_7SwizzleILi2ELi4ELi3EEENSA_18smem_ptr_flag_bitsILi8EEENSU_INSB_IJNSB_IJNSC_ILi8EEENSC_ILi16EEEEEENSB_IJSI_SD_EEENSB_IJSD_NSC_ILi18EEEEEEEEENSB_IJNSB_IJSI_NSC_ILi512EEEEEENSB_IJSD_SV_EEENSB_IJSV_NSC_ILi8192EEEEEEEEEEEEEvEENS12_INSA_13SM90_TMA_LOADENS14_IS16_S18_NSU_INSB_IJNSB_IJS19_S19_EEES1C_S1E_EEENSB_IJS1H_S1I_NSB_IJSV_NSC_ILi4096EEEEEEEEEEEEEvEEEENS_8epilogue10collective6detail29Sm90TmaWarpSpecializedAdapterINS20_15DefaultEpilogueISL_NSB_IJNSB_IJllllEEESD_SV_EEES25_NS1Z_6thread17LinearCombinationISL_Li1EffLNS26_9ScaleType4KindE0ELNS_15FloatRoundStyleE2ESL_EENS_4gemm15EpilogueDefaultEEEEEvvEEEEvNT_6ParamsE)
        /*0008*/ 	.word	0x0000005a


	//----- nvinfo : EIATTR_FRAME_SIZE
	.align		4
.L_12:
        /*000c*/ 	.byte	0x04, 0x11
        /*000e*/ 	.short	(.L_14 - .L_13)
	.align		4
.L_13:
        /*0010*/ 	.word	index@(_ZN7cutlass13device_kernelINS_4conv6kernel13ConvUniversalINS1_16ConvProblemShapeILNS1_8OperatorE0ELi3EEENS1_10collective14CollectiveConvINS1_46MainloopSm90TmaGmmaWarpSpecializedImplicitGemmILS5_0ELi18ELi3EN4cute5tupleIJNSA_1CILi1EEESD_SD_EEENS1_36KernelImplicitTmaWarpSpecializedSm90ELi1EEENSB_IJNSC_ILi128EEENSC_ILi64EEENSB_IJSI_EEEEEENS_12float_e4m3_tESL_NSA_8TiledMMAINSA_8MMA_AtomIJNSA_4SM904GMMA30MMA_64x64x32_F32E4M3E4M3_SS_TNILNSP_7ScaleInE1ELSR_1EEEEEENSA_6LayoutISE_NSB_IJNSC_ILi0EEESV_SV_EEEEENSB_IJNSA_10UnderscoreESY_SY_EEEEENS7_6detail26Sm90ImplicitGemmTileTraitsINSA_20SM90_TMA_LOAD_IM2COLENSA_14ComposedLayoutINSA_7SwizzleILi2ELi4ELi3EEENSA_18smem_ptr_flag_bitsILi8EEENSU_INSB_IJNSB_IJNSC_ILi8EEENSC_ILi16EEEEEENSB_IJSI_SD_EEENSB_IJSD_NSC_ILi18EEEEEEEEENSB_IJNSB_IJSI_NSC_ILi512EEEEEENSB_IJSD_SV_EEENSB_IJSV_NSC_ILi8192EEEEEEEEEEEEEvEENS12_INSA_13SM90_TMA_LOADENS14_IS16_S18_NSU_INSB_IJNSB_IJS19_S19_EEES1C_S1E_EEENSB_IJS1H_S1I_NSB_IJSV_NSC_ILi4096EEEEEEEEEEEEEvEEEENS_8epilogue10collective6detail29Sm90TmaWarpSpecializedAdapterINS20_15DefaultEpilogueISL_NSB_IJNSB_IJllllEEESD_SV_EEES25_NS1Z_6thread17LinearCombinationISL_Li1EffLNS26_9ScaleType4KindE0ELNS_15FloatRoundStyleE2ESL_EENS_4gemm15EpilogueDefaultEEEEEvvEEEEvNT_6ParamsE)
        /*0014*/ 	.word	0x00000000


	//----- nvinfo : EIATTR_MIN_STACK_SIZE
	.align		4
.L_14:
        /*0018*/ 	.byte	0x04, 0x12
        /*001a*/ 	.short	(.L_16 - .L_15)
	.align		4
.L_15:
        /*001c*/ 	.word	index@(_ZN7cutlass13device_kernelINS_4conv6kernel13ConvUniversalINS1_16ConvProblemShapeILNS1_8OperatorE0ELi3EEENS1_10collective14CollectiveConvINS1_46MainloopSm90TmaGmmaWarpSpecializedImplicitGemmILS5_0ELi18ELi3EN4cute5tupleIJNSA_1CILi1EEESD_SD_EEENS1_36KernelImplicitTmaWarpSpecializedSm90ELi1EEENSB_IJNSC_ILi128EEENSC_ILi64EEENSB_IJSI_EEEEEENS_12float_e4m3_tESL_NSA_8TiledMMAINSA_8MMA_AtomIJNSA_4SM904GMMA30MMA_64x64x32_F32E4M3E4M3_SS_TNILNSP_7ScaleInE1ELSR_1EEEEEENSA_6LayoutISE_NSB_IJNSC_ILi0EEESV_SV_EEEEENSB_IJNSA_10UnderscoreESY_SY_EEEEENS7_6detail26Sm90ImplicitGemmTileTraitsINSA_20SM90_TMA_LOAD_IM2COLENSA_14ComposedLayoutINSA_7SwizzleILi2ELi4ELi3EEENSA_18smem_ptr_flag_bitsILi8EEENSU_INSB_IJNSB_IJNSC_ILi8EEENSC_ILi16EEEEEENSB_IJSI_SD_EEENSB_IJSD_NSC_ILi18EEEEEEEEENSB_IJNSB_IJSI_NSC_ILi512EEEEEENSB_IJSD_SV_EEENSB_IJSV_NSC_ILi8192EEEEEEEEEEEEEvEENS12_INSA_13SM90_TMA_LOADENS14_IS16_S18_NSU_INSB_IJNSB_IJS19_S19_EEES1C_S1E_EEENSB_IJS1H_S1I_NSB_IJSV_NSC_ILi4096EEEEEEEEEEEEEvEEEENS_8epilogue10collective6detail29Sm90TmaWarpSpecializedAdapterINS20_15DefaultEpilogueISL_NSB_IJNSB_IJllllEEESD_SV_EEES25_NS1Z_6thread17LinearCombinationISL_Li1EffLNS26_9ScaleType4KindE0ELNS_15FloatRoundStyleE2ESL_EENS_4gemm15EpilogueDefaultEEEEEvvEEEEvNT_6ParamsE)
        /*0020*/ 	.word	0x00000000
.L_16:


//--------------------- .nv.compat                --------------------------
	.section	.nv.compat,"",@"SHT_CUDA_COMPAT_INFO"
	.align	4
        /*0000*/ 	.byte	0x02, 0x09, 0x01, 0x00, 0x02, 0x02, 0x04, 0x00, 0x02, 0x05, 0x05, 0x00, 0x03, 0x07, 0x01, 0x01
        /*0010*/ 	.byte	0x02, 0x03, 0x01, 0x00, 0x02, 0x06, 0x01, 0x00, 0x04, 0x0b, 0x08, 0x00, 0x00, 0x00, 0x00, 0x00
        /*0020*/ 	.byte	0x00, 0x00, 0x00, 0x00


//--------------------- .nv.info._ZN7cutlass13device_kernelINS_4conv6kernel13ConvUniversalINS1_16ConvProblemShapeILNS1_8OperatorE0ELi3EEENS1_10collective14CollectiveConvINS1_46MainloopSm90TmaGmmaWarpSpecializedImplicitGemmILS5_0ELi18ELi3EN4cute5tupleIJNSA_1CILi1EEESD_SD_EEENS1_36KernelImplicitTmaWarpSpecializedSm90ELi1EEENSB_IJNSC_ILi128EEENSC_ILi64EEENSB_IJSI_EEEEEENS_12float_e4m3_tESL_NSA_8TiledMMAINSA_8MMA_AtomIJNSA_4SM904GMMA30MMA_64x64x32_F32E4M3E4M3_SS_TNILNSP_7ScaleInE1ELSR_1EEEEEENSA_6LayoutISE_NSB_IJNSC_ILi0EEESV_SV_EEEEENSB_IJNSA_10UnderscoreESY_SY_EEEEENS7_6detail26Sm90ImplicitGemmTileTraitsINSA_20SM90_TMA_LOAD_IM2COLENSA_14ComposedLayoutINSA_7SwizzleILi2ELi4ELi3EEENSA_18smem_ptr_flag_bitsILi8EEENSU_INSB_IJNSB_IJNSC_ILi8EEENSC_ILi16EEEEEENSB_IJSI_SD_EEENSB_IJSD_NSC_ILi18EEEEEEEEENSB_IJNSB_IJSI_NSC_ILi512EEEEEENSB_IJSD_SV_EEENSB_IJSV_NSC_ILi8192EEEEEEEEEEEEEvEENS12_INSA_13SM90_TMA_LOADENS14_IS16_S18_NSU_INSB_IJNSB_IJS19_S19_EEES1C_S1E_EEENSB_IJS1H_S1I_NSB_IJSV_NSC_ILi4096EEEEEEEEEEEEEvEEEENS_8epilogue10collective6detail29Sm90TmaWarpSpecializedAdapterINS20_15DefaultEpilogueISL_NSB_IJNSB_IJllllEEESD_SV_EEES25_NS1Z_6thread17LinearCombinationISL_Li1EffLNS26_9ScaleType4KindE0ELNS_15FloatRoundStyleE2ESL_EENS_4gemm15EpilogueDefaultEEEEEvvEEEEvNT_6ParamsE --------------------------
	.section	.nv.info._ZN7cutlass13device_kernelINS_4conv6kernel13ConvUniversalINS1_16ConvProblemShapeILNS1_8OperatorE0ELi3EEENS1_10collective14CollectiveConvINS1_46MainloopSm90TmaGmmaWarpSpecializedImplicitGemmILS5_0ELi18ELi3EN4cute5tupleIJNSA_1CILi1EEESD_SD_EEENS1_36KernelImplicitTmaWarpSpecializedSm90ELi1EEENSB_IJNSC_ILi128EEENSC_ILi64EEENSB_IJSI_EEEEEENS_12float_e4m3_tESL_NSA_8TiledMMAINSA_8MMA_AtomIJNSA_4SM904GMMA30MMA_64x64x32_F32E4M3E4M3_SS_TNILNSP_7ScaleInE1ELSR_1EEEEEENSA_6LayoutISE_NSB_IJNSC_ILi0EEESV_SV_EEEEENSB_IJNSA_10UnderscoreESY_SY_EEEEENS7_6detail26Sm90ImplicitGemmTileTraitsINSA_20SM90_TMA_LOAD_IM2COLENSA_14ComposedLayoutINSA_7SwizzleILi2ELi4ELi3EEENSA_18smem_ptr_flag_bitsILi8EEENSU_INSB_IJNSB_IJNSC_ILi8EEENSC_ILi16EEEEEENSB_IJSI_SD_EEENSB_IJSD_NSC_ILi18EEEEEEEEENSB_IJNSB_IJSI_NSC_ILi512EEEEEENSB_IJSD_SV_EEENSB_IJSV_NSC_ILi8192EEEEEEEEEEEEEvEENS12_INSA_13SM90_TMA_LOADENS14_IS16_S18_NSU_INSB_IJNSB_IJS19_S19_EEES1C_S1E_EEENSB_IJS1H_S1I_NSB_IJSV_NSC_ILi4096EEEEEEEEEEEEEvEEEENS_8epilogue10collective6detail29Sm90TmaWarpSpecializedAdapterINS20_15DefaultEpilogueISL_NSB_IJNSB_IJllllEEESD_SV_EEES25_NS1Z_6thread17LinearCombinationISL_Li1EffLNS26_9ScaleType4KindE0ELNS_15FloatRoundStyleE2ESL_EENS_4gemm15EpilogueDefaultEEEEEvvEEEEvNT_6ParamsE,"",@"SHT_CUDA_INFO"
	.sectionflags	@""
	.align	4


	//----- nvinfo : EIATTR_CUDA_API_VERSION
	.align		4
        /*0000*/ 	.byte	0x04, 0x37
        /*0002*/ 	.short	(.L_18 - .L_17)
.L_17:
        /*0004*/ 	.word	0x00000082


	//----- nvinfo : EIATTR_KPARAM_INFO
	.align		4
.L_18:
        /*0008*/ 	.byte	0x04, 0x17
        /*000a*/ 	.short	(.L_20 - .L_19)
.L_19:
        /*000c*/ 	.word	0x00000000
        /*0010*/ 	.short	0x0000
        /*0012*/ 	.short	0x0070
        /*0014*/ 	.byte	0x00, 0xf0, 0x01, 0x10


	//----- nvinfo : EIATTR_SPARSE_MMA_MASK
	.align		4
.L_20:
        /*0018*/ 	.byte	0x03, 0x50
        /*001a*/ 	.short	0x0000


	//----- nvinfo : EIATTR_MAXREG_COUNT
	.align		4
        /*001c*/ 	.byte	0x03, 0x1b
        /*001e*/ 	.short	0x00ff


	//----- nvinfo : EIATTR_NUM_BARRIERS
	.align		4
        /*0020*/ 	.byte	0x02, 0x4c
        /*0022*/ 	.byte	0x01
	.zero		1


	//----- nvinfo : EIATTR_MERCURY_ISA_VERSION
	.align		4
        /*0024*/ 	.byte	0x03, 0x5f
        /*0026*/ 	.short	0x0101


	//----- nvinfo : EIATTR_COOP_GROUP_MASK_REGIDS
	.align		4
        /*0028*/ 	.byte	0x04, 0x29
        /*002a*/ 	.short	(.L_22 - .L_21)


	//   ....[0]....
.L_21:
        /*002c*/ 	.word	0xffffffff


	//   ....[1]....
        /*0030*/ 	.word	0xffffffff


	//   ....[2]....
        /*0034*/ 	.word	0xffffffff


	//----- nvinfo : EIATTR_COOP_GROUP_INSTR_OFFSETS
	.align		4
.L_22:
        /*0038*/ 	.byte	0x04, 0x28
        /*003a*/ 	.short	(.L_24 - .L_23)


	//   ....[0]....
.L_23:
        /*003c*/ 	.word	0x00000060


	//   ....[1]....
        /*0040*/ 	.word	0x00000070


	//   ....[2]....
        /*0044*/ 	.word	0x00000130


	//----- nvinfo : EIATTR_MBARRIER_INSTR_OFFSETS
	.align		4
.L_24:
        /*0048*/ 	.byte	0x04, 0x39
        /*004a*/ 	.short	(.L_26 - .L_25)


	//   ....[0]....
.L_25:
        /*004c*/ 	.word	0x00000270
        /*0050*/ 	.word	0x000000ff
        /*0054*/ 	.word	0x00036000
        /*0058*/ 	.short	0x0100
        /*005a*/ 	.byte	0x08
	.zero		1


	//   ....[1]....
        /*005c*/ 	.word	0x00000280
        /*0060*/ 	.word	0x000000ff
        /*0064*/ 	.word	0x00036090
        /*0068*/ 	.short	0x0100
        /*006a*/ 	.byte	0x08
	.zero		1


	//   ....[2]....
        /*006c*/ 	.word	0x00000290
        /*0070*/ 	.word	0x000000ff
        /*0074*/ 	.word	0x00036008
        /*0078*/ 	.short	0x0100
        /*007a*/ 	.byte	0x08
	.zero		1


	//   ....[3]....
        /*007c*/ 	.word	0x000002a0
        /*0080*/ 	.word	0x000000ff
        /*0084*/ 	.word	0x00036098
        /*0088*/ 	.short	0x0100
        /*008a*/ 	.byte	0x08
	.zero		1


	//   ....[4]....
        /*008c*/ 	.word	0x000002b0
        /*0090*/ 	.word	0x000000ff
        /*0094*/ 	.word	0x00036010
        /*0098*/ 	.short	0x0100
        /*009a*/ 	.byte	0x08
	.zero		1


	//   ....[5]....
        /*009c*/ 	.word	0x000002c0
        /*00a0*/ 	.word	0x000000ff
        /*00a4*/ 	.word	0x000360a0
        /*00a8*/ 	.short	0x0100
        /*00aa*/ 	.byte	0x08
	.zero		1


	//   ....[6]....
        /*00ac*/ 	.word	0x000002d0
        /*00b0*/ 	.word	0x000000ff
        /*00b4*/ 	.word	0x00036018
        /*00b8*/ 	.short	0x0100
        /*00ba*/ 	.byte	0x08
	.zero		1


	//   ....[7]....
        /*00bc*/ 	.word	0x000002e0
        /*00c0*/ 	.word	0x000000ff
        /*00c4*/ 	.word	0x000360a8
        /*00c8*/ 	.short	0x0100
        /*00ca*/ 	.byte	0x08
	.zero		1


	//   ....[8]....
        /*00cc*/ 	.word	0x000002f0
        /*00d0*/ 	.word	0x000000ff
        /*00d4*/ 	.word	0x00036020
        /*00d8*/ 	.short	0x0100
        /*00da*/ 	.byte	0x08
	.zero		1


	//   ....[9]....
        /*00dc*/ 	.word	0x00000300
        /*00e0*/ 	.word	0x000000ff
        /*00e4*/ 	.word	0x000360b0
        /*00e8*/ 	.short	0x0100
        /*00ea*/ 	.byte	0x08
	.zero		1


	//   ....[10]....
        /*00ec*/ 	.word	0x00000310
        /*00f0*/ 	.word	0x000000ff
        /*00f4*/ 	.word	0x00036028
        /*00f8*/ 	.short	0x0100
        /*00fa*/ 	.byte	0x08
	.zero		1


	//   ....[11]....
        /*00fc*/ 	.word	0x00000320
        /*0100*/ 	.word	0x000000ff
        /*0104*/ 	.word	0x000360b8
        /*0108*/ 	.short	0x0100
        /*010a*/ 	.byte	0x08
	.zero		1


	//   ....[12]....
        /*010c*/ 	.word	0x00000330
        /*0110*/ 	.word	0x000000ff
        /*0114*/ 	.word	0x00036030
        /*0118*/ 	.short	0x0100
        /*011a*/ 	.byte	0x08
	.zero		1


	//   ....[13]....
        /*011c*/ 	.word	0x00000340
        /*0120*/ 	.word	0x000000ff
        /*0124*/ 	.word	0x000360c0
        /*0128*/ 	.short	0x0100
        /*012a*/ 	.byte	0x08
	.zero		1


	//   ....[14]....
        /*012c*/ 	.word	0x00000350
        /*0130*/ 	.word	0x000000ff
        /*0134*/ 	.word	0x00036038
        /*0138*/ 	.short	0x0100
        /*013a*/ 	.byte	0x08
	.zero		1


	//   ....[15]....
        /*013c*/ 	.word	0x00000360
        /*0140*/ 	.word	0x000000ff
        /*0144*/ 	.word	0x000360c8
        /*0148*/ 	.short	0x0100
        /*014a*/ 	.byte	0x08
	.zero		1


	//   ....[16]....
        /*014c*/ 	.word	0x00000370
        /*0150*/ 	.word	0x000000ff
        /*0154*/ 	.word	0x00036040
        /*0158*/ 	.short	0x0100
        /*015a*/ 	.byte	0x08
	.zero		1


	//   ....[17]....
        /*015c*/ 	.word	0x00000380
        /*0160*/ 	.word	0x000000ff
        /*0164*/ 	.word	0x000360d0
        /*0168*/ 	.short	0x0100
        /*016a*/ 	.byte	0x08
	.zero		1


	//   ....[18]....
        /*016c*/ 	.word	0x00000390
        /*0170*/ 	.word	0x000000ff
        /*0174*/ 	.word	0x00036048
        /*0178*/ 	.short	0x0100
        /*017a*/ 	.byte	0x08
	.zero		1


	//   ....[19]....
        /*017c*/ 	.word	0x000003a0
        /*0180*/ 	.word	0x000000ff
        /*0184*/ 	.word	0x000360d8
        /*0188*/ 	.short	0x0100
        /*018a*/ 	.byte	0x08
	.zero		1


	//   ....[20]....
        /*018c*/ 	.word	0x000003b0
        /*0190*/ 	.word	0x000000ff
        /*0194*/ 	.word	0x00036050
        /*0198*/ 	.short	0x0100
        /*019a*/ 	.byte	0x08
	.zero		1


	//   ....[21]....
        /*019c*/ 	.word	0x000003c0
        /*01a0*/ 	.word	0x000000ff
        /*01a4*/ 	.word	0x000360e0
        /*01a8*/ 	.short	0x0100
        /*01aa*/ 	.byte	0x08
	.zero		1


	//   ....[22]....
        /*01ac*/ 	.word	0x000003d0
        /*01b0*/ 	.word	0x000000ff
        /*01b4*/ 	.word	0x00036058
        /*01b8*/ 	.short	0x0100
        /*01ba*/ 	.byte	0x08
	.zero		1


	//   ....[23]....
        /*01bc*/ 	.word	0x000003e0
        /*01c0*/ 	.word	0x000000ff
        /*01c4*/ 	.word	0x000360e8
        /*01c8*/ 	.short	0x0100
        /*01ca*/ 	.byte	0x08
	.zero		1


	//   ....[24]....
        /*01cc*/ 	.word	0x000003f0
        /*01d0*/ 	.word	0x000000ff
        /*01d4*/ 	.word	0x00036060
        /*01d8*/ 	.short	0x0100
        /*01da*/ 	.byte	0x08
	.zero		1


	//   ....[25]....
        /*01dc*/ 	.word	0x00000400
        /*01e0*/ 	.word	0x000000ff
        /*01e4*/ 	.word	0x000360f0
        /*01e8*/ 	.short	0x0100
        /*01ea*/ 	.byte	0x08
	.zero		1


	//   ....[26]....
        /*01ec*/ 	.word	0x00000410
        /*01f0*/ 	.word	0x000000ff
        /*01f4*/ 	.word	0x00036068
        /*01f8*/ 	.short	0x0100
        /*01fa*/ 	.byte	0x08
	.zero		1


	//   ....[27]....
        /*01fc*/ 	.word	0x00000420
        /*0200*/ 	.word	0x000000ff
        /*0204*/ 	.word	0x000360f8
        /*0208*/ 	.short	0x0100
        /*020a*/ 	.byte	0x08
	.zero		1


	//   ....[28]....
        /*020c*/ 	.word	0x00000430
        /*0210*/ 	.word	0x000000ff
        /*0214*/ 	.word	0x00036070
        /*0218*/ 	.short	0x0100
        /*021a*/ 	.byte	0x08
	.zero		1


	//   ....[29]....
        /*021c*/ 	.word	0x00000440
        /*0220*/ 	.word	0x000000ff
        /*0224*/ 	.word	0x00036100
        /*0228*/ 	.short	0x0100
        /*022a*/ 	.byte	0x08
	.zero		1


	//   ....[30]....
        /*022c*/ 	.word	0x00000450
        /*0230*/ 	.word	0x000000ff
        /*0234*/ 	.word	0x00036078
        /*0238*/ 	.short	0x0100
        /*023a*/ 	.byte	0x08
	.zero		1


	//   ....[31]....
        /*023c*/ 	.word	0x00000460
        /*0240*/ 	.word	0x000000ff
        /*0244*/ 	.word	0x00036108
        /*0248*/ 	.short	0x0100
        /*024a*/ 	.byte	0x08
	.zero		1


	//   ....[32]....
        /*024c*/ 	.word	0x00000470
        /*0250*/ 	.word	0x000000ff
        /*0254*/ 	.word	0x00036080
        /*0258*/ 	.short	0x0100
        /*025a*/ 	.byte	0x08
	.zero		1


	//   ....[33]....
        /*025c*/ 	.word	0x00000480
        /*0260*/ 	.word	0x000000ff
        /*0264*/ 	.word	0x00036110
        /*0268*/ 	.short	0x0100
        /*026a*/ 	.byte	0x08
	.zero		1


	//   ....[34]....
        /*026c*/ 	.word	0x00000490
        /*0270*/ 	.word	0x000000ff
        /*0274*/ 	.word	0x00036088
        /*0278*/ 	.short	0x0100
        /*027a*/ 	.byte	0x08
	.zero		1


	//   ....[35]....
        /*027c*/ 	.word	0x000004a0
        /*0280*/ 	.word	0x000000ff
        /*0284*/ 	.word	0x00036118
        /*0288*/ 	.short	0x0100
        /*028a*/ 	.byte	0x08
	.zero		1


	//   ....[36]....
        /*028c*/ 	.word	0x00000b70
        /*0290*/ 	.word	0x00000005
        /*0294*/ 	.word	0x00036000
        /*0298*/ 	.short	0x010a
        /*029a*/ 	.byte	0x3f
	.zero		1


	//   ....[37]....
        /*029c*/ 	.word	0x00000ef0
        /*02a0*/ 	.word	0x00000006
        /*02a4*/ 	.word	0x00036000
        /*02a8*/ 	.short	0x010a
        /*02aa*/ 	.byte	0x3f
	.zero		1


	//   ....[38]....
        /*02ac*/ 	.word	0x000010f0
        /*02b0*/ 	.word	0x000000ff
        /*02b4*/ 	.word	0x00000000
        /*02b8*/ 	.short	0x0101
        /*02ba*/ 	.byte	0x06
	.zero		1


	//   ....[39]....
        /*02bc*/ 	.word	0x000012e0
        /*02c0*/ 	.word	0x00000003
        /*02c4*/ 	.word	0x00000000
        /*02c8*/ 	.short	0x0101
        /*02ca*/ 	.byte	0x3f
	.zero		1


	//   ....[40]....
        /*02cc*/ 	.word	0x00005e70
        /*02d0*/ 	.word	0x00000011
        /*02d4*/ 	.word	0x00036090
        /*02d8*/ 	.short	0x010a
        /*02da*/ 	.byte	0x3f
	.zero		1


	//   ....[41]....
        /*02dc*/ 	.word	0x00006660
        /*02e0*/ 	.word	0x00000004
        /*02e4*/ 	.word	0x00000000
        /*02e8*/ 	.short	0x010a
        /*02ea*/ 	.byte	0x3f
	.zero		1


	//   ....[42]....
        /*02ec*/ 	.word	0x00006710
        /*02f0*/ 	.word	0x00000002
        /*02f4*/ 	.word	0x00000000
        /*02f8*/ 	.short	0x010a
        /*02fa*/ 	.byte	0x3f
	.zero		1


	//   ....[43]....
        /*02fc*/ 	.word	0x000067c0
        /*0300*/ 	.word	0x00000002
        /*0304*/ 	.word	0x00000000
        /*0308*/ 	.short	0x010a
        /*030a*/ 	.byte	0x3f
	.zero		1


	//   ....[44]....
        /*030c*/ 	.word	0x00006870
        /*0310*/ 	.word	0x00000002
        /*0314*/ 	.word	0x00000000
        /*0318*/ 	.short	0x010a
        /*031a*/ 	.byte	0x3f
	.zero		1


	//   ....[45]....
        /*031c*/ 	.word	0x00006920
        /*0320*/ 	.word	0x00000002
        /*0324*/ 	.word	0x00000000
        /*0328*/ 	.short	0x010a
        /*032a*/ 	.byte	0x3f
	.zero		1


	//   ....[46]....
        /*032c*/ 	.word	0x000069d0
        /*0330*/ 	.word	0x00000002
        /*0334*/ 	.word	0x00000000
        /*0338*/ 	.short	0x010a
        /*033a*/ 	.byte	0x3f
	.zero		1


	//   ....[47]....
        /*033c*/ 	.word	0x00006a80
        /*0340*/ 	.word	0x00000002
        /*0344*/ 	.word	0x00000000
        /*0348*/ 	.short	0x010a
        /*034a*/ 	.byte	0x3f
	.zero		1


	//   ....[48]....
        /*034c*/ 	.word	0x00006b30
        /*0350*/ 	.word	0x00000002
        /*0354*/ 	.word	0x00000000
        /*0358*/ 	.short	0x010a
        /*035a*/ 	.byte	0x3f
	.zero		1


	//   ....[49]....
        /*035c*/ 	.word	0x00006be0
        /*0360*/ 	.word	0x00000002
        /*0364*/ 	.word	0x00000000
        /*0368*/ 	.short	0x010a
        /*036a*/ 	.byte	0x3f
	.zero		1


	//   ....[50]....
        /*036c*/ 	.word	0x00006c90
        /*0370*/ 	.word	0x00000002
        /*0374*/ 	.word	0x00000000
        /*0378*/ 	.short	0x010a
        /*037a*/ 	.byte	0x3f
	.zero		1


	//   ....[51]....
        /*037c*/ 	.word	0x00006d40
        /*0380*/ 	.word	0x00000002
        /*0384*/ 	.word	0x00000000
        /*0388*/ 	.short	0x010a
        /*038a*/ 	.byte	0x3f
	.zero		1


	//   ....[52]....
        /*038c*/ 	.word	0x00006df0
        /*0390*/ 	.word	0x00000002
        /*0394*/ 	.word	0x00000000
        /*0398*/ 	.short	0x010a
        /*039a*/ 	.byte	0x3f
	.zero		1


	//   ....[53]....
        /*039c*/ 	.word	0x00006ea0
        /*03a0*/ 	.word	0x00000002
        /*03a4*/ 	.word	0x00000000
        /*03a8*/ 	.short	0x010a
        /*03aa*/ 	.byte	0x3f
	.zero		1


	//   ....[54]....
        /*03ac*/ 	.word	0x00006f50
        /*03b0*/ 	.word	0x00000002
        /*03b4*/ 	.word	0x00000000
        /*03b8*/ 	.short	0x010a
        /*03ba*/ 	.byte	0x3f
	.zero		1


	//   ....[55]....
        /*03bc*/ 	.word	0x00007000
        /*03c0*/ 	.word	0x00000002
        /*03c4*/ 	.word	0x00000000
        /*03c8*/ 	.short	0x010a
        /*03ca*/ 	.byte	0x3f
	.zero		1


	//   ....[56]....
        /*03cc*/ 	.word	0x000070b0
        /*03d0*/ 	.word	0x00000002
        /*03d4*/ 	.word	0x00000000
        /*03d8*/ 	.short	0x010a
        /*03da*/ 	.byte	0x3f
	.zero		1


	//   ....[57]....
        /*03dc*/ 	.word	0x00007160
        /*03e0*/ 	.word	0x00000002
        /*03e4*/ 	.word	0x00000000
        /*03e8*/ 	.short	0x010a
        /*03ea*/ 	.byte	0x3f
	.zero		1


	//   ....[58]....
        /*03ec*/ 	.word	0x00007210
        /*03f0*/ 	.word	0x00000003
        /*03f4*/ 	.word	0x00000000
        /*03f8*/ 	.short	0x010a
        /*03fa*/ 	.byte	0x3f
	.zero		1


	//----- nvinfo : EIATTR_NUM_MBARRIERS
	.align		4
.L_26:
        /*03fc*/ 	.byte	0x03, 0x38
        /*03fe*/ 	.short	0x0024


	//----- nvinfo : EIATTR_EXIT_INSTR_OFFSETS
	.align		4
        /*0400*/ 	.byte	0x04, 0x1c
        /*0402*/ 	.short	(.L_28 - .L_27)


	//   ....[0]....
.L_27:
        /*0404*/ 	.word	0x000008a0


	//   ....[1]....
        /*0408*/ 	.word	0x00001420


	//   ....[2]....
        /*040c*/ 	.word	0x00004be0


	//   ....[3]....
        /*0410*/ 	.word	0x00004c00


	//   ....[4]....
        /*0414*/ 	.word	0x00005c40


	//   ....[5]....
        /*0418*/ 	.word	0x00005c60


	//   ....[6]....
        /*041c*/ 	.word	0x00005c80


	//   ....[7]....
        /*0420*/ 	.word	0x00006550


	//   ....[8]....
        /*0424*/ 	.word	0x00007240


	//----- nvinfo : EIATTR_MAX_THREADS
	.align		4
.L_28:
        /*0428*/ 	.byte	0x04, 0x05
        /*042a*/ 	.short	(.L_30 - .L_29)
.L_29:
        /*042c*/ 	.word	0x00000100
        /*0430*/ 	.word	0x00000001
        /*0434*/ 	.word	0x00000001


	//----- nvinfo : EIATTR_CRS_STACK_SIZE
	.align		4
.L_30:
        /*0438*/ 	.byte	0x04, 0x1e
        /*043a*/ 	.short	(.L_32 - .L_31)
.L_31:
        /*043c*/ 	.word	0x00000000


	//----- nvinfo : EIATTR_CBANK_PARAM_SIZE
	.align		4
.L_32:
        /*0440*/ 	.byte	0x03, 0x19
        /*0442*/ 	.short	0x0470


	//----- nvinfo : EIATTR_PARAM_CBANK
	.align		4
        /*0444*/ 	.byte	0x04, 0x0a
        /*0446*/ 	.short	(.L_34 - .L_33)
	.align		4
.L_33:
        /*0448*/ 	.word	index@(.nv.constant0._ZN7cutlass13device_kernelINS_4conv6kernel13ConvUniversalINS1_16ConvProblemShapeILNS1_8OperatorE0ELi3EEENS1_10collective14CollectiveConvINS1_46MainloopSm90TmaGmmaWarpSpecializedImplicitGemmILS5_0ELi18ELi3EN4cute5tupleIJNSA_1CILi1EEESD_SD_EEENS1_36KernelImplicitTmaWarpSpecializedSm90ELi1EEENSB_IJNSC_ILi128EEENSC_ILi64EEENSB_IJSI_EEEEEENS_12float_e4m3_tESL_NSA_8TiledMMAINSA_8MMA_AtomIJNSA_4SM904GMMA30MMA_64x64x32_F32E4M3E4M3_SS_TNILNSP_7ScaleInE1ELSR_1EEEEEENSA_6LayoutISE_NSB_IJNSC_ILi0EEESV_SV_EEEEENSB_IJNSA_10UnderscoreESY_SY_EEEEENS7_6detail26Sm90ImplicitGemmTileTraitsINSA_20SM90_TMA_LOAD_IM2COLENSA_14ComposedLayoutINSA_7SwizzleILi2ELi4ELi3EEENSA_18smem_ptr_flag_bitsILi8EEENSU_INSB_IJNSB_IJNSC_ILi8EEENSC_ILi16EEEEEENSB_IJSI_SD_EEENSB_IJSD_NSC_ILi18EEEEEEEEENSB_IJNSB_IJSI_NSC_ILi512EEEEEENSB_IJSD_SV_EEENSB_IJSV_NSC_ILi8192EEEEEEEEEEEEEvEENS12_INSA_13SM90_TMA_LOADENS14_IS16_S18_NSU_INSB_IJNSB_IJS19_S19_EEES1C_S1E_EEENSB_IJS1H_S1I_NSB_IJSV_NSC_ILi4096EEEEEEEEEEEEEvEEEENS_8epilogue10collective6detail29Sm90TmaWarpSpecializedAdapterINS20_15DefaultEpilogueISL_NSB_IJNSB_IJllllEEESD_SV_EEES25_NS1Z_6thread17LinearCombinationISL_Li1EffLNS26_9ScaleType4KindE0ELNS_15FloatRoundStyleE2ESL_EENS_4gemm15EpilogueDefaultEEEEEvvEEEEvNT_6ParamsE)
        /*044c*/ 	.short	0x0210
        /*044e*/ 	.short	0x0470


	//----- nvinfo : EIATTR_SW_WAR
	.align		4
.L_34:
        /*0450*/ 	.byte	0x04, 0x36
        /*0452*/ 	.short	(.L_36 - .L_35)
.L_35:
        /*0454*/ 	.word	0x00000008
.L_36:


//--------------------- .nv.callgraph             --------------------------
	.section	.nv.callgraph,"",@"SHT_CUDA_CALLGRAPH"
	.align	4
	.sectionentsize	8
	.align		4
        /*0000*/ 	.word	0x00000000
	.align		4
        /*0004*/ 	.word	0xffffffff
	.align		4
        /*0008*/ 	.word	0x00000000
	.align		4
        /*000c*/ 	.word	0xfffffffe
	.align		4
        /*0010*/ 	.word	0x00000000
	.align		4
        /*0014*/ 	.word	0xfffffffd
	.align		4
        /*0018*/ 	.word	0x00000000
	.align		4
        /*001c*/ 	.word	0xfffffffc


//--------------------- .nv.constant4             --------------------------
	.section	.nv.constant4,"a",@progbits
	.align	8
	.align		8
.nv.constant4:
        /*0000*/ 	.dword	_ZN39_INTERNAL_916f8bda_4_k_cu_9569a285_30084cuda3std3__45__cpo5beginE
	.align		8
        /*0008*/ 	.dword	_ZN39_INTERNAL_916f8bda_4_k_cu_9569a285_30084cuda3std3__45__cpo3endE
	.align		8
        /*0010*/ 	.dword	_ZN39_INTERNAL_916f8bda_4_k_cu_9569a285_30084cuda3std3__45__cpo6cbeginE
	.align		8
        /*0018*/ 	.dword	_ZN39_INTERNAL_916f8bda_4_k_cu_9569a285_30084cuda3std3__45__cpo4cendE
	.align		8
        /*0020*/ 	.dword	_ZN39_INTERNAL_916f8bda_4_k_cu_9569a285_30084cuda3std3__441_GLOBAL__N__916f8bda_4_k_cu_9569a285_30086ignoreE
	.align		8
        /*0028*/ 	.dword	_ZN39_INTERNAL_916f8bda_4_k_cu_9569a285_30084cuda3std3__419piecewise_constructE
	.align		8
        /*0030*/ 	.dword	_ZN39_INTERNAL_916f8bda_4_k_cu_9569a285_30084cuda3std3__48in_placeE
	.align		8
        /*0038*/ 	.dword	_ZN39_INTERNAL_916f8bda_4_k_cu_9569a285_30084cuda3std6ranges3__45__cpo4swapE
	.align		8
        /*0040*/ 	.dword	_ZN39_INTERNAL_916f8bda_4_k_cu_9569a285_30084cuda3std6ranges3__45__cpo9iter_moveE
	.align		8
        /*0048*/ 	.dword	_ZN39_INTERNAL_916f8bda_4_k_cu_9569a285_30084cute7productE
	.align		8
        /*0050*/ 	.dword	_ZN39_INTERNAL_916f8bda_4_k_cu_9569a285_30084cute1_E


//--------------------- .text._ZN7cutlass13device_kernelINS_4conv6kernel13ConvUniversalINS1_16ConvProblemShapeILNS1_8OperatorE0ELi3EEENS1_10collective14CollectiveConvINS1_46MainloopSm90TmaGmmaWarpSpecializedImplicitGemmILS5_0ELi18ELi3EN4cute5tupleIJNSA_1CILi1EEESD_SD_EEENS1_36KernelImplicitTmaWarpSpecializedSm90ELi1EEENSB_IJNSC_ILi128EEENSC_ILi64EEENSB_IJSI_EEEEEENS_12float_e4m3_tESL_NSA_8TiledMMAINSA_8MMA_AtomIJNSA_4SM904GMMA30MMA_64x64x32_F32E4M3E4M3_SS_TNILNSP_7ScaleInE1ELSR_1EEEEEENSA_6LayoutISE_NSB_IJNSC_ILi0EEESV_SV_EEEEENSB_IJNSA_10UnderscoreESY_SY_EEEEENS7_6detail26Sm90ImplicitGemmTileTraitsINSA_20SM90_TMA_LOAD_IM2COLENSA_14ComposedLayoutINSA_7SwizzleILi2ELi4ELi3EEENSA_18smem_ptr_flag_bitsILi8EEENSU_INSB_IJNSB_IJNSC_ILi8EEENSC_ILi16EEEEEENSB_IJSI_SD_EEENSB_IJSD_NSC_ILi18EEEEEEEEENSB_IJNSB_IJSI_NSC_ILi512EEEEEENSB_IJSD_SV_EEENSB_IJSV_NSC_ILi8192EEEEEEEEEEEEEvEENS12_INSA_13SM90_TMA_LOADENS14_IS16_S18_NSU_INSB_IJNSB_IJS19_S19_EEES1C_S1E_EEENSB_IJS1H_S1I_NSB_IJSV_NSC_ILi4096EEEEEEEEEEEEEvEEEENS_8epilogue10collective6detail29Sm90TmaWarpSpecializedAdapterINS20_15DefaultEpilogueISL_NSB_IJNSB_IJllllEEESD_SV_EEES25_NS1Z_6thread17LinearCombinationISL_Li1EffLNS26_9ScaleType4KindE0ELNS_15FloatRoundStyleE2ESL_EENS_4gemm15EpilogueDefaultEEEEEvvEEEEvNT_6ParamsE --------------------------
	.section	.text._ZN7cutlass13device_kernelINS_4conv6kernel13ConvUniversalINS1_16ConvProblemShapeILNS1_8OperatorE0ELi3EEENS1_10collective14CollectiveConvINS1_46MainloopSm90TmaGmmaWarpSpecializedImplicitGemmILS5_0ELi18ELi3EN4cute5tupleIJNSA_1CILi1EEESD_SD_EEENS1_36KernelImplicitTmaWarpSpecializedSm90ELi1EEENSB_IJNSC_ILi128EEENSC_ILi64EEENSB_IJSI_EEEEEENS_12float_e4m3_tESL_NSA_8TiledMMAINSA_8MMA_AtomIJNSA_4SM904GMMA30MMA_64x64x32_F32E4M3E4M3_SS_TNILNSP_7ScaleInE1ELSR_1EEEEEENSA_6LayoutISE_NSB_IJNSC_ILi0EEESV_SV_EEEEENSB_IJNSA_10UnderscoreESY_SY_EEEEENS7_6detail26Sm90ImplicitGemmTileTraitsINSA_20SM90_TMA_LOAD_IM2COLENSA_14ComposedLayoutINSA_7SwizzleILi2ELi4ELi3EEENSA_18smem_ptr_flag_bitsILi8EEENSU_INSB_IJNSB_IJNSC_ILi8EEENSC_ILi16EEEEEENSB_IJSI_SD_EEENSB_IJSD_NSC_ILi18EEEEEEEEENSB_IJNSB_IJSI_NSC_ILi512EEEEEENSB_IJSD_SV_EEENSB_IJSV_NSC_ILi8192EEEEEEEEEEEEEvEENS12_INSA_13SM90_TMA_LOADENS14_IS16_S18_NSU_INSB_IJNSB_IJS19_S19_EEES1C_S1E_EEENSB_IJS1H_S1I_NSB_IJSV_NSC_ILi4096EEEEEEEEEEEEEvEEEENS_8epilogue10collective6detail29Sm90TmaWarpSpecializedAdapterINS20_15DefaultEpilogueISL_NSB_IJNSB_IJllllEEESD_SV_EEES25_NS1Z_6thread17LinearCombinationISL_Li1EffLNS26_9ScaleType4KindE0ELNS_15FloatRoundStyleE2ESL_EENS_4gemm15EpilogueDefaultEEEEEvvEEEEvNT_6ParamsE,"ax",@progbits
	.align	128
.text._ZN7cutlass13device_kernelINS_4conv6kernel13ConvUniversalINS1_16ConvProblemShapeILNS1_8OperatorE0ELi3EEENS1_10collective14CollectiveConvINS1_46MainloopSm90TmaGmmaWarpSpecializedImplicitGemmILS5_0ELi18ELi3EN4cute5tupleIJNSA_1CILi1EEESD_SD_EEENS1_36KernelImplicitTmaWarpSpecializedSm90ELi1EEENSB_IJNSC_ILi128EEENSC_ILi64EEENSB_IJSI_EEEEEENS_12float_e4m3_tESL_NSA_8TiledMMAINSA_8MMA_AtomIJNSA_4SM904GMMA30MMA_64x64x32_F32E4M3E4M3_SS_TNILNSP_7ScaleInE1ELSR_1EEEEEENSA_6LayoutISE_NSB_IJNSC_ILi0EEESV_SV_EEEEENSB_IJNSA_10UnderscoreESY_SY_EEEEENS7_6detail26Sm90ImplicitGemmTileTraitsINSA_20SM90_TMA_LOAD_IM2COLENSA_14ComposedLayoutINSA_7SwizzleILi2ELi4ELi3EEENSA_18smem_ptr_flag_bitsILi8EEENSU_INSB_IJNSB_IJNSC_ILi8EEENSC_ILi16EEEEEENSB_IJSI_SD_EEENSB_IJSD_NSC_ILi18EEEEEEEEENSB_IJNSB_IJSI_NSC_ILi512EEEEEENSB_IJSD_SV_EEENSB_IJSV_NSC_ILi8192EEEEEEEEEEEEEvEENS12_INSA_13SM90_TMA_LOADENS14_IS16_S18_NSU_INSB_IJNSB_IJS19_S19_EEES1C_S1E_EEENSB_IJS1H_S1I_NSB_IJSV_NSC_ILi4096EEEEEEEEEEEEEvEEEENS_8epilogue10collective6detail29Sm90TmaWarpSpecializedAdapterINS20_15DefaultEpilogueISL_NSB_IJNSB_IJllllEEESD_SV_EEES25_NS1Z_6thread17LinearCombinationISL_Li1EffLNS26_9ScaleType4KindE0ELNS_15FloatRoundStyleE2ESL_EENS_4gemm15EpilogueDefaultEEEEEvvEEEEvNT_6ParamsE:
        .type           _ZN7cutlass13device_kernelINS_4conv6kernel13ConvUniversalINS1_16ConvProblemShapeILNS1_8OperatorE0ELi3EEENS1_10collective14CollectiveConvINS1_46MainloopSm90TmaGmmaWarpSpecializedImplicitGemmILS5_0ELi18ELi3EN4cute5tupleIJNSA_1CILi1EEESD_SD_EEENS1_36KernelImplicitTmaWarpSpecializedSm90ELi1EEENSB_IJNSC_ILi128EEENSC_ILi64EEENSB_IJSI_EEEEEENS_12float_e4m3_tESL_NSA_8TiledMMAINSA_8MMA_AtomIJNSA_4SM904GMMA30MMA_64x64x32_F32E4M3E4M3_SS_TNILNSP_7ScaleInE1ELSR_1EEEEEENSA_6LayoutISE_NSB_IJNSC_ILi0EEESV_SV_EEEEENSB_IJNSA_10UnderscoreESY_SY_EEEEENS7_6detail26Sm90ImplicitGemmTileTraitsINSA_20SM90_TMA_LOAD_IM2COLENSA_14ComposedLayoutINSA_7SwizzleILi2ELi4ELi3EEENSA_18smem_ptr_flag_bitsILi8EEENSU_INSB_IJNSB_IJNSC_ILi8EEENSC_ILi16EEEEEENSB_IJSI_SD_EEENSB_IJSD_NSC_ILi18EEEEEEEEENSB_IJNSB_IJSI_NSC_ILi512EEEEEENSB_IJSD_SV_EEENSB_IJSV_NSC_ILi8192EEEEEEEEEEEEEvEENS12_INSA_13SM90_TMA_LOADENS14_IS16_S18_NSU_INSB_IJNSB_IJS19_S19_EEES1C_S1E_EEENSB_IJS1H_S1I_NSB_IJSV_NSC_ILi4096EEEEEEEEEEEEEvEEEENS_8epilogue10collective6detail29Sm90TmaWarpSpecializedAdapterINS20_15DefaultEpilogueISL_NSB_IJNSB_IJllllEEESD_SV_EEES25_NS1Z_6thread17LinearCombinationISL_Li1EffLNS26_9ScaleType4KindE0ELNS_15FloatRoundStyleE2ESL_EENS_4gemm15EpilogueDefaultEEEEEvvEEEEvNT_6ParamsE,@function
        .size           _ZN7cutlass13device_kernelINS_4conv6kernel13ConvUniversalINS1_16ConvProblemShapeILNS1_8OperatorE0ELi3EEENS1_10collective14CollectiveConvINS1_46MainloopSm90TmaGmmaWarpSpecializedImplicitGemmILS5_0ELi18ELi3EN4cute5tupleIJNSA_1CILi1EEESD_SD_EEENS1_36KernelImplicitTmaWarpSpecializedSm90ELi1EEENSB_IJNSC_ILi128EEENSC_ILi64EEENSB_IJSI_EEEEEENS_12float_e4m3_tESL_NSA_8TiledMMAINSA_8MMA_AtomIJNSA_4SM904GMMA30MMA_64x64x32_F32E4M3E4M3_SS_TNILNSP_7ScaleInE1ELSR_1EEEEEENSA_6LayoutISE_NSB_IJNSC_ILi0EEESV_SV_EEEEENSB_IJNSA_10UnderscoreESY_SY_EEEEENS7_6detail26Sm90ImplicitGemmTileTraitsINSA_20SM90_TMA_LOAD_IM2COLENSA_14ComposedLayoutINSA_7SwizzleILi2ELi4ELi3EEENSA_18smem_ptr_flag_bitsILi8EEENSU_INSB_IJNSB_IJNSC_ILi8EEENSC_ILi16EEEEEENSB_IJSI_SD_EEENSB_IJSD_NSC_ILi18EEEEEEEEENSB_IJNSB_IJSI_NSC_ILi512EEEEEENSB_IJSD_SV_EEENSB_IJSV_NSC_ILi8192EEEEEEEEEEEEEvEENS12_INSA_13SM90_TMA_LOADENS14_IS16_S18_NSU_INSB_IJNSB_IJS19_S19_EEES1C_S1E_EEENSB_IJS1H_S1I_NSB_IJSV_NSC_ILi4096EEEEEEEEEEEEEvEEEENS_8epilogue10collective6detail29Sm90TmaWarpSpecializedAdapterINS20_15DefaultEpilogueISL_NSB_IJNSB_IJllllEEESD_SV_EEES25_NS1Z_6thread17LinearCombinationISL_Li1EffLNS26_9ScaleType4KindE0ELNS_15FloatRoundStyleE2ESL_EENS_4gemm15EpilogueDefaultEEEEEvvEEEEvNT_6ParamsE,(.L_x_176 - _ZN7cutlass13device_kernelINS_4conv6kernel13ConvUniversalINS1_16ConvProblemShapeILNS1_8OperatorE0ELi3EEENS1_10collective14CollectiveConvINS1_46MainloopSm90TmaGmmaWarpSpecializedImplicitGemmILS5_0ELi18ELi3EN4cute5tupleIJNSA_1CILi1EEESD_SD_EEENS1_36KernelImplicitTmaWarpSpecializedSm90ELi1EEENSB_IJNSC_ILi128EEENSC_ILi64EEENSB_IJSI_EEEEEENS_12float_e4m3_tESL_NSA_8TiledMMAINSA_8MMA_AtomIJNSA_4SM904GMMA30MMA_64x64x32_F32E4M3E4M3_SS_TNILNSP_7ScaleInE1ELSR_1EEEEEENSA_6LayoutISE_NSB_IJNSC_ILi0EEESV_SV_EEEEENSB_IJNSA_10UnderscoreESY_SY_EEEEENS7_6detail26Sm90ImplicitGemmTileTraitsINSA_20SM90_TMA_LOAD_IM2COLENSA_14ComposedLayoutINSA_7SwizzleILi2ELi4ELi3EEENSA_18smem_ptr_flag_bitsILi8EEENSU_INSB_IJNSB_IJNSC_ILi8EEENSC_ILi16EEEEEENSB_IJSI_SD_EEENSB_IJSD_NSC_ILi18EEEEEEEEENSB_IJNSB_IJSI_NSC_ILi512EEEEEENSB_IJSD_SV_EEENSB_IJSV_NSC_ILi8192EEEEEEEEEEEEEvEENS12_INSA_13SM90_TMA_LOADENS14_IS16_S18_NSU_INSB_IJNSB_IJS19_S19_EEES1C_S1E_EEENSB_IJS1H_S1I_NSB_IJSV_NSC_ILi4096EEEEEEEEEEEEEvEEEENS_8epilogue10collective6detail29Sm90TmaWarpSpecializedAdapterINS20_15DefaultEpilogueISL_NSB_IJNSB_IJllllEEESD_SV_EEES25_NS1Z_6thread17LinearCombinationISL_Li1EffLNS26_9ScaleType4KindE0ELNS_15FloatRoundStyleE2ESL_EENS_4gemm15EpilogueDefaultEEEEEvvEEEEvNT_6ParamsE)
        .other          _ZN7cutlass13device_kernelINS_4conv6kernel13ConvUniversalINS1_16ConvProblemShapeILNS1_8OperatorE0ELi3EEENS1_10collective14CollectiveConvINS1_46MainloopSm90TmaGmmaWarpSpecializedImplicitGemmILS5_0ELi18ELi3EN4cute5tupleIJNSA_1CILi1EEESD_SD_EEENS1_36KernelImplicitTmaWarpSpecializedSm90ELi1EEENSB_IJNSC_ILi128EEENSC_ILi64EEENSB_IJSI_EEEEEENS_12float_e4m3_tESL_NSA_8TiledMMAINSA_8MMA_AtomIJNSA_4SM904GMMA30MMA_64x64x32_F32E4M3E4M3_SS_TNILNSP_7ScaleInE1ELSR_1EEEEEENSA_6LayoutISE_NSB_IJNSC_ILi0EEESV_SV_EEEEENSB_IJNSA_10UnderscoreESY_SY_EEEEENS7_6detail26Sm90ImplicitGemmTileTraitsINSA_20SM90_TMA_LOAD_IM2COLENSA_14ComposedLayoutINSA_7SwizzleILi2ELi4ELi3EEENSA_18smem_ptr_flag_bitsILi8EEENSU_INSB_IJNSB_IJNSC_ILi8EEENSC_ILi16EEEEEENSB_IJSI_SD_EEENSB_IJSD_NSC_ILi18EEEEEEEEENSB_IJNSB_IJSI_NSC_ILi512EEEEEENSB_IJSD_SV_EEENSB_IJSV_NSC_ILi8192EEEEEEEEEEEEEvEENS12_INSA_13SM90_TMA_LOADENS14_IS16_S18_NSU_INSB_IJNSB_IJS19_S19_EEES1C_S1E_EEENSB_IJS1H_S1I_NSB_IJSV_NSC_ILi4096EEEEEEEEEEEEEvEEEENS_8epilogue10collective6detail29Sm90TmaWarpSpecializedAdapterINS20_15DefaultEpilogueISL_NSB_IJNSB_IJllllEEESD_SV_EEES25_NS1Z_6thread17LinearCombinationISL_Li1EffLNS26_9ScaleType4KindE0ELNS_15FloatRoundStyleE2ESL_EENS_4gemm15EpilogueDefaultEEEEEvvEEEEvNT_6ParamsE,@"STO_CUDA_ENTRY STV_DEFAULT"
_ZN7cutlass13device_kernelINS_4conv6kernel13ConvUniversalINS1_16ConvProblemShapeILNS1_8OperatorE0ELi3EEENS1_10collective14CollectiveConvINS1_46MainloopSm90TmaGmmaWarpSpecializedImplicitGemmILS5_0ELi18ELi3EN4cute5tupleIJNSA_1CILi1EEESD_SD_EEENS1_36KernelImplicitTmaWarpSpecializedSm90ELi1EEENSB_IJNSC_ILi128EEENSC_ILi64EEENSB_IJSI_EEEEEENS_12float_e4m3_tESL_NSA_8TiledMMAINSA_8MMA_AtomIJNSA_4SM904GMMA30MMA_64x64x32_F32E4M3E4M3_SS_TNILNSP_7ScaleInE1ELSR_1EEEEEENSA_6LayoutISE_NSB_IJNSC_ILi0EEESV_SV_EEEEENSB_IJNSA_10UnderscoreESY_SY_EEEEENS7_6detail26Sm90ImplicitGemmTileTraitsINSA_20SM90_TMA_LOAD_IM2COLENSA_14ComposedLayoutINSA_7SwizzleILi2ELi4ELi3EEENSA_18smem_ptr_flag_bitsILi8EEENSU_INSB_IJNSB_IJNSC_ILi8EEENSC_ILi16EEEEEENSB_IJSI_SD_EEENSB_IJSD_NSC_ILi18EEEEEEEEENSB_IJNSB_IJSI_NSC_ILi512EEEEEENSB_IJSD_SV_EEENSB_IJSV_NSC_ILi8192EEEEEEEEEEEEEvEENS12_INSA_13SM90_TMA_LOADENS14_IS16_S18_NSU_INSB_IJNSB_IJS19_S19_EEES1C_S1E_EEENSB_IJS1H_S1I_NSB_IJSV_NSC_ILi4096EEEEEEEEEEEEEvEEEENS_8epilogue10collective6detail29Sm90TmaWarpSpecializedAdapterINS20_15DefaultEpilogueISL_NSB_IJNSB_IJllllEEESD_SV_EEES25_NS1Z_6thread17LinearCombinationISL_Li1EffLNS26_9ScaleType4KindE0ELNS_15FloatRoundStyleE2ESL_EENS_4gemm15EpilogueDefaultEEEEEvvEEEEvNT_6ParamsE:
[----:B------:R-:W-:Y:S01]  /*0000*/  LDC R1, c[0x0][0x28] ;  /* 0x00000a00ff017b82 */ /* 0x000fe20000000800 */
[----:B------:R-:W0:Y:S01]  /*0010*/  S2R R10, SR_TID.X ;  /* 0x00000000000a7919 */ /* 0x000e220000002100 */
[----:B------:R-:W-:Y:S01]  /*0020*/  ELECT P0, URZ, PT ;  /* 0x00000000003f782f */ /* 0x000fe20003800000 */
[----:B------:R-:W-:Y:S01]  /*0030*/  BSSY B0, `(.L_x_0) ;  /* 0x000000f000007945 */ /* 0x000fe20003800000 */
[--C-:B0-----:R-:W-:Y:S02]  /*0040*/  SHF.R.U32.HI R0, RZ, 0x5, R10.reuse ;  /* 0x00000005ff007819 */ /* 0x101fe4000001160a */
[----:B------:R-:W-:-:S03]  /*0050*/  SHF.R.U32.HI R3, RZ, 0x7, R10 ;  /* 0x00000007ff037819 */ /* 0x000fc6000001160a */
[----:B------:R-:W0:Y:S04]  /*0060*/  SHFL.IDX PT, R2, R0, RZ, 0x1f ;  /* 0x00001fff00027589 */ /* 0x000e2800000e0000 */
[----:B------:R1:W2:Y:S01]  /*0070*/  SHFL.IDX PT, R7, R3, RZ, 0x1f ;  /* 0x00001fff03077589 */ /* 0x0002a200000e0000 */
[----:B0-----:R-:W-:-:S13]  /*0080*/  ISETP.NE.OR P0, PT, R2, RZ, !P0 ;  /* 0x000000ff0200720c */ /* 0x001fda0004705670 */
[----:B-12---:R-:W-:Y:S05]  /*0090*/  @P0 BRA `(.L_x_1) ;  /* 0x0000000000200947 */ /* 0x006fea0003800000 */
[----:B------:R-:W-:Y:S02]  /*00a0*/  ULDC.64 UR4, c[0x0][0x198] ;  /* 0x0000660000047ab9 */ /* 0x000fe40000000a00 */
[----:B------:R-:W-:Y:S02]  /*00b0*/  UIADD3 UR6, UP0, UR4, 0xf0, URZ ;  /* 0x000000f004067890 */ /* 0x000fe4000ff1e03f */
[----:B------:R-:W-:Y:S02]  /*00c0*/  UIADD3 UR4, UP1, UR4, 0x270, URZ ;  /* 0x0000027004047890 */ /* 0x000fe4000ff3e03f */
[----:B------:R-:W-:Y:S02]  /*00d0*/  UIADD3.X UR7, URZ, UR5, URZ, UP0, !UPT ;  /* 0x000000053f077290 */ /* 0x000fe400087fe43f */
[----:B------:R-:W-:-:S07]  /*00e0*/  UIADD3.X UR5, URZ, UR5, URZ, UP1, !UPT ;  /* 0x000000053f057290 */ /* 0x000fce0008ffe43f */
[----:B------:R0:W-:Y:S02]  /*00f0*/  UTMACCTL.PF [UR6] ;  /* 0x00000000060079b9 */ /* 0x0001e40008040000 */
[----:B------:R0:W-:Y:S02]  /*0100*/  UTMACCTL.PF [UR4] ;  /* 0x00000000040079b9 */ /* 0x0001e40008040000 */
[----:B0-----:R-:W-:Y:S01]  /*0110*/  NOP ;  /* 0x0000000000007918 */ /* 0x001fe20000000000 */
.L_x_1:
[----:B------:R-:W-:Y:S05]  /*0120*/  BSYNC B0 ;  /* 0x0000000000007941 */ /* 0x000fea0003800000 */
.L_x_0:
[----:B------:R-:W0:Y:S01]  /*0130*/  SHFL.IDX PT, R0, R0, RZ, 0x1f ;  /* 0x00001fff00007589 */ /* 0x000e2200000e0000 */
[----:B------:R-:W-:-:S04]  /*0140*/  SHF.R.S32.HI R3, RZ, 0x1f, R2 ;  /* 0x0000001fff037819 */ /* 0x000fc80000011402 */
[----:B------:R-:W-:Y:S02]  /*0150*/  LEA.HI R3, R3, R2, RZ, 0x2 ;  /* 0x0000000203037211 */ /* 0x000fe400078f10ff */
[----:B0-----:R-:W-:-:S13]  /*0160*/  ISETP.NE.AND P0, PT, R0, RZ, PT ;  /* 0x000000ff0000720c */ /* 0x001fda0003f05270 */
[----:B------:R-:W-:Y:S05]  /*0170*/  @P0 BRA `(.L_x_2) ;  /* 0x0000000000d40947 */ /* 0x000fea0003800000 */
[----:B------:R-:W-:Y:S01]  /*0180*/  ELECT P0, URZ, PT ;  /* 0x00000000003f782f */ /* 0x000fe20003800000 */
[----:B------:R-:W-:-:S12]  /*0190*/  BSSY B0, `(.L_x_2) ;  /* 0x0000033000007945 */ /* 0x000fd80003800000 */
[----:B------:R-:W-:Y:S05]  /*01a0*/  @!P0 BRA `(.L_x_3) ;  /* 0x0000000000c48947 */ /* 0x000fea0003800000 */
[----:B------:R-:W0:Y:S01]  /*01b0*/  S2UR UR8, SR_CgaCtaId ;  /* 0x00000000000879c3 */ /* 0x000e220000008800 */
[----:B------:R-:W-:Y:S01]  /*01c0*/  UMOV UR4, 0x400 ;  /* 0x0000040000047882 */ /* 0x000fe20000000000 */
[----:B------:R-:W-:Y:S01]  /*01d0*/  UMOV UR5, 0x1 ;  /* 0x0000000100057882 */ /* 0x000fe20000000000 */
[----:B------:R-:W-:Y:S02]  /*01e0*/  UMOV UR6, 0x80 ;  /* 0x0000008000067882 */ /* 0x000fe40000000000 */
[----:B------:R-:W-:-:S04]  /*01f0*/  UIADD3 UR6, -UR6, 0x100000, URZ ;  /* 0x0010000006067890 */ /* 0x000fc8000fffe13f */
[----:B------:R-:W-:Y:S02]  /*0200*/  USHF.L.U32 UR7, UR6, 0xb, URZ ;  /* 0x0000000b06077899 */ /* 0x000fe4000800063f */
[----:B------:R-:W-:Y:S02]  /*0210*/  USHF.L.U32 UR6, UR6, 0x1, URZ ;  /* 0x0000000106067899 */ /* 0x000fe4000800063f */
[----:B0-----:R-:W-:Y:S02]  /*0220*/  ULEA UR8, UR8, UR4, 0x18 ;  /* 0x0000000408087291 */ /* 0x001fe4000f8ec03f */
[----:B------:R-:W-:-:S04]  /*0230*/  UIADD3 UR4, -UR5, 0x100000, URZ ;  /* 0x0010000005047890 */ /* 0x000fc8000fffe13f */
[----:B------:R-:W-:Y:S02]  /*0240*/  USHF.L.U32 UR5, UR4, 0xb, URZ ;  /* 0x0000000b04057899 */ /* 0x000fe4000800063f */
[----:B------:R-:W-:Y:S01]  /*0250*/  USHF.L.U32 UR4, UR4, 0x1, URZ ;  /* 0x0000000104047899 */ /* 0x000fe2000800063f */
[----:B------:R-:W0:Y:S11]  /*0260*/  FENCE.VIEW.ASYNC.S ;  /* 0x00000000000073c6 */ /* 0x000e360000000000 */
[----:B0-----:R0:W1:Y:S01]  /*0270*/  SYNCS.EXCH.64 URZ, [UR8+0x36000], UR4 ;  /* 0x03600004083f75b2 */ /* 0x0010620008000100 */
[----:B------:R0:W2:Y:S01]  /*0280*/  SYNCS.EXCH.64 URZ, [UR8+0x36090], UR6 ;  /* 0x03609006083f75b2 */ /* 0x0000a20008000100 */
[----:B------:R0:W3:Y:S01]  /*0290*/  SYNCS.EXCH.64 URZ, [UR8+0x36008], UR4 ;  /* 0x03600804083f75b2 */ /* 0x0000e20008000100 */
[----:B------:R0:W4:Y:S01]  /*02a0*/  SYNCS.EXCH.64 URZ, [UR8+0x36098], UR6 ;  /* 0x03609806083f75b2 */ /* 0x0001220008000100 */
[----:B------:R0:W0:Y:S01]  /*02b0*/  SYNCS.EXCH.64 URZ, [UR8+0x36010], UR4 ;  /* 0x03601004083f75b2 */ /* 0x0000220008000100 */
        /* <DEDUP_REMOVED lines=31> */
[----:B-1234-:R-:W-:Y:S01]  /*04b0*/  NOP ;  /* 0x0000000000007918 */ /* 0x01efe20000000000 */
.L_x_3:
[----:B0-----:R-:W-:Y:S05]  /*04c0*/  BSYNC B0 ;  /* 0x0000000000007941 */ /* 0x001fea0003800000 */
.L_x_2:
[----:B------:R-:W-:Y:S01]  /*04d0*/  ULDC.64 UR4, c[0x0][0x618] ;  /* 0x0001860000047ab9 */ /* 0x000fe20000000a00 */
[----:B------:R-:W-:Y:S01]  /*04e0*/  LOP3.LUT R3, R3, 0xfffffffc, RZ, 0xc0, !PT ;  /* 0xfffffffc03037812 */ /* 0x000fe200078ec0ff */
[----:B------:R-:W-:Y:S01]  /*04f0*/  NOP ;  /* 0x0000000000007918 */ /* 0x000fe20000000000 */
[----:B------:R-:W-:Y:S01]  /*0500*/  ISETP.NE.U32.AND P0, PT, RZ, UR4, PT ;  /* 0x00000004ff007c0c */ /* 0x000fe2000bf05070 */
[----:B------:R-:W-:Y:S01]  /*0510*/  NOP ;  /* 0x0000000000007918 */ /* 0x000fe20000000000 */
[----:B------:R-:W-:Y:S01]  /*0520*/  BAR.SYNC.DEFER_BLOCKING 0x0 ;  /* 0x0000000000007b1d */ /* 0x000fe20000010000 */
[----:B------:R-:W-:Y:S01]  /*0530*/  IMAD.IADD R6, R2, 0x1, -R3 ;  /* 0x0000000102067824 */ /* 0x000fe200078e0a03 */
[----:B------:R-:W-:Y:S02]  /*0540*/  ISETP.NE.AND.EX P0, PT, RZ, UR5, PT, P0 ;  /* 0x00000005ff007c0c */ /* 0x000fe4000bf05300 */
[C---:B------:R-:W-:Y:S02]  /*0550*/  ISETP.NE.AND P2, PT, R7.reuse, 0x1, PT ;  /* 0x000000010700780c */ /* 0x040fe40003f45270 */
[----:B------:R-:W-:Y:S01]  /*0560*/  LOP3.LUT P1, RZ, R7, R6, RZ, 0xfc, !PT ;  /* 0x0000000607ff7212 */ /* 0x000fe2000782fcff */
[----:B------:R-:W-:-:S03]  /*0570*/  ULDC.64 UR12, c[0x0][0x208] ;  /* 0x00008200000c7ab9 */ /* 0x000fc60000000a00 */
[----:B------:R-:W-:-:S04]  /*0580*/  SEL R2, RZ, 0x1, P1 ;  /* 0x00000001ff027807 */ /* 0x000fc80000800000 */
[----:B------:R-:W-:Y:S01]  /*0590*/  SEL R2, R2, 0x2, P2 ;  /* 0x0000000202027807 */ /* 0x000fe20001000000 */
[----:B------:R-:W-:Y:S06]  /*05a0*/  @!P0 BRA `(.L_x_4) ;  /* 0x00000000001c8947 */ /* 0x000fec0003800000 */
[----:B------:R-:W0:Y:S02]  /*05b0*/  LDC.64 R4, c[0x0][0x618] ;  /* 0x00018600ff047b82 */ /* 0x000e240000000a00 */
[----:B0-----:R-:W2:Y:S02]  /*05c0*/  LDG.E.64 R4, desc[UR12][R4.64] ;  /* 0x0000000c04047981 */ /* 0x001ea4000c1e1b00 */
[----:B--2---:R-:W-:-:S04]  /*05d0*/  ISETP.NE.U32.AND P0, PT, R4, RZ, PT ;  /* 0x000000ff0400720c */ /* 0x004fc80003f05070 */
[----:B------:R-:W-:-:S13]  /*05e0*/  ISETP.NE.AND.EX P0, PT, R5, RZ, PT, P0 ;  /* 0x000000ff0500720c */ /* 0x000fda0003f05300 */
[----:B------:R-:W-:Y:S05]  /*05f0*/  @!P0 BRA `(.L_x_4) ;  /* 0x0000000000088947 */ /* 0x000fea0003800000 */
[----:B------:R2:W5:Y:S01]  /*0600*/  LD.E R8, desc[UR12][R4.64] ;  /* 0x0000000c04087980 */ /* 0x000562000c101900 */
[----:B------:R-:W-:Y:S05]  /*0610*/  BRA `(.L_x_5) ;  /* 0x0000000000207947 */ /* 0x000fea0003800000 */
.L_x_4:
[----:B------:R-:W-:Y:S02]  /*0620*/  ULDC.64 UR4, c[0x0][0x608] ;  /* 0x0001820000047ab9 */ /* 0x000fe40000000a00 */
[----:B------:R-:W-:-:S04]  /*0630*/  ISETP.NE.U32.AND P0, PT, RZ, UR4, PT ;  /* 0x00000004ff007c0c */ /* 0x000fc8000bf05070 */
[----:B------:R-:W-:-:S13]  /*0640*/  ISETP.NE.AND.EX P0, PT, RZ, UR5, PT, P0 ;  /* 0x00000005ff007c0c */ /* 0x000fda000bf05300 */
[----:B------:R-:W-:Y:S05]  /*0650*/  @!P0 BRA `(.L_x_6) ;  /* 0x00000000000c8947 */ /* 0x000fea0003800000 */
[----:B------:R-:W0:Y:S02]  /*0660*/  LDC.64 R8, c[0x0][0x608] ;  /* 0x00018200ff087b82 */ /* 0x000e240000000a00 */
[----:B0-----:R0:W5:Y:S01]  /*0670*/  LDG.E R8, desc[UR12][R8.64] ;  /* 0x0000000c08087981 */ /* 0x001162000c1e1900 */
[----:B------:R-:W-:Y:S05]  /*0680*/  BRA `(.L_x_5) ;  /* 0x0000000000047947 */ /* 0x000fea0003800000 */
.L_x_6:
[----:B------:R-:W1:Y:S02]  /*0690*/  LDC R8, c[0x0][0x600] ;  /* 0x00018000ff087b82 */ /* 0x000e640000000800 */
.L_x_5:
[----:B------:R-:W-:Y:S02]  /*06a0*/  ULDC.64 UR4, c[0x0][0x620] ;  /* 0x0001880000047ab9 */ /* 0x000fe40000000a00 */
[----:B------:R-:W-:-:S04]  /*06b0*/  ISETP.NE.U32.AND P0, PT, RZ, UR4, PT ;  /* 0x00000004ff007c0c */ /* 0x000fc8000bf05070 */
[----:B------:R-:W-:-:S13]  /*06c0*/  ISETP.NE.AND.EX P0, PT, RZ, UR5, PT, P0 ;  /* 0x00000005ff007c0c */ /* 0x000fda000bf05300 */
[----:B------:R-:W-:Y:S05]  /*06d0*/  @!P0 BRA `(.L_x_7) ;  /* 0x00000000001c8947 */ /* 0x000fea0003800000 */
[----:B--2---:R-:W2:Y:S02]  /*06e0*/  LDC.64 R4, c[0x0][0x620] ;  /* 0x00018800ff047b82 */ /* 0x004ea40000000a00 */
[----:B--2---:R-:W2:Y:S02]  /*06f0*/  LDG.E.64 R4, desc[UR12][R4.64] ;  /* 0x0000000c04047981 */ /* 0x004ea4000c1e1b00 */
[----:B--2---:R-:W-:-:S04]  /*0700*/  ISETP.NE.U32.AND P0, PT, R4, RZ, PT ;  /* 0x000000ff0400720c */ /* 0x004fc80003f05070 */
[----:B------:R-:W-:-:S13]  /*0710*/  ISETP.NE.AND.EX P0, PT, R5, RZ, PT, P0 ;  /* 0x000000ff0500720c */ /* 0x000fda0003f05300 */
[----:B------:R-:W-:Y:S05]  /*0720*/  @!P0 BRA `(.L_x_7) ;  /* 0x0000000000088947 */ /* 0x000fea0003800000 */
[----:B------:R2:W5:Y:S01]  /*0730*/  LD.E R0, desc[UR12][R4.64] ;  /* 0x0000000c04007980 */ /* 0x000562000c101900 */
[----:B------:R-:W-:Y:S05]  /*0740*/  BRA `(.L_x_8) ;  /* 0x0000000000207947 */ /* 0x000fea0003800000 */
.L_x_7:
[----:B------:R-:W-:Y:S02]  /*0750*/  ULDC.64 UR4, c[0x0][0x610] ;  /* 0x0001840000047ab9 */ /* 0x000fe40000000a00 */
[----:B------:R-:W-:-:S04]  /*0760*/  ISETP.NE.U32.AND P0, PT, RZ, UR4, PT ;  /* 0x00000004ff007c0c */ /* 0x000fc8000bf05070 */
[----:B------:R-:W-:-:S13]  /*0770*/  ISETP.NE.AND.EX P0, PT, RZ, UR5, PT, P0 ;  /* 0x00000005ff007c0c */ /* 0x000fda000bf05300 */
[----:B------:R-:W-:Y:S05]  /*0780*/  @!P0 BRA `(.L_x_9) ;  /* 0x00000000000c8947 */ /* 0x000fea0003800000 */
[----:B--2---:R-:W2:Y:S02]  /*0790*/  LDC.64 R4, c[0x0][0x610] ;  /* 0x00018400ff047b82 */ /* 0x004ea40000000a00 */
[----:B--2---:R4:W5:Y:S01]  /*07a0*/  LDG.E R0, desc[UR12][R4.64] ;  /* 0x0000000c04007981 */ /* 0x004962000c1e1900 */
[----:B------:R-:W-:Y:S05]  /*07b0*/  BRA `(.L_x_8) ;  /* 0x0000000000047947 */ /* 0x000fea0003800000 */
.L_x_9:
[----:B------:R-:W3:Y:S02]  /*07c0*/  LDC R0, c[0x0][0x604] ;  /* 0x00018100ff007b82 */ /* 0x000ee40000000800 */
.L_x_8:
[----:B------:R-:W0:Y:S01]  /*07d0*/  LDC R3, c[0x0][0x3e8] ;  /* 0x0000fa00ff037b82 */ /* 0x000e220000000800 */
[----:B------:R-:W-:Y:S01]  /*07e0*/  ULDC UR4, c[0x0][0x3dc] ;  /* 0x0000f70000047ab9 */ /* 0x000fe20000000800 */
[----:B------:R-:W-:Y:S01]  /*07f0*/  ISETP.NE.AND P0, PT, R7, RZ, PT ;  /* 0x000000ff0700720c */ /* 0x000fe20003f05270 */
[----:B------:R-:W-:Y:S01]  /*0800*/  UIADD3 UR4, UR4, 0x3f, URZ ;  /* 0x0000003f04047890 */ /* 0x000fe2000fffe03f */
[----:B------:R-:W-:-:S03]  /*0810*/  ULDC.64 UR6, c[0x0][0x3e0] ;  /* 0x0000f80000067ab9 */ /* 0x000fc60000000a00 */
[----:B------:R-:W-:Y:S02]  /*0820*/  USHF.R.S32.HI UR5, URZ, 0x1f, UR4 ;  /* 0x0000001f3f057899 */ /* 0x000fe40008011404 */
[----:B------:R-:W-:Y:S02]  /*0830*/  UIMAD UR6, UR7, UR6, URZ ;  /* 0x00000006070672a4 */ /* 0x000fe4000f8e023f */
[----:B------:R-:W-:-:S04]  /*0840*/  ULEA.HI UR5, UR5, UR4, URZ, 0x6 ;  /* 0x0000000405057291 */ /* 0x000fc8000f8f303f */
[----:B------:R-:W-:Y:S01]  /*0850*/  USHF.R.S32.HI UR15, URZ, 0x6, UR5 ;  /* 0x000000063f0f7899 */ /* 0x000fe20008011405 */
[----:B0-----:R-:W-:-:S05]  /*0860*/  IMAD R3, R3, UR6, RZ ;  /* 0x0000000603037c24 */ /* 0x001fca000f8e02ff */
[----:B------:R-:W-:Y:S01]  /*0870*/  IMAD R3, R3, UR15, RZ ;  /* 0x0000000f03037c24 */ /* 0x000fe2000f8e02ff */
[----:B------:R-:W-:Y:S06]  /*0880*/  @!P0 BRA `(.L_x_10) ;  /* 0x0000005000f88947 */ /* 0x000fec0003800000 */
[----:B------:R-:W-:-:S13]  /*0890*/  ISETP.NE.AND P0, PT, R7, 0x1, PT ;  /* 0x000000010700780c */ /* 0x000fda0003f05270 */
[----:B------:R-:W-:Y:S05]  /*08a0*/  @P0 EXIT ;  /* 0x000000000000094d */ /* 0x000fea0003800000 */
[----:B------:R-:W-:Y:S01]  /*08b0*/  ISETP.GE.AND P0, PT, R3, 0x1, PT ;  /* 0x000000010300780c */ /* 0x000fe20003f06270 */
[----:B------:R-:W-:Y:S01]  /*08c0*/  UMOV UR4, URZ ;  /* 0x0000003f00047c82 */ /* 0x000fe20008000000 */
[----:B------:R-:W-:Y:S02]  /*08d0*/  CS2R R54, SRZ ;  /* 0x0000000000367805 */ /* 0x000fe4000001ff00 */
[----:B------:R-:W-:Y:S02]  /*08e0*/  CS2R R56, SRZ ;  /* 0x0000000000387805 */ /* 0x000fe4000001ff00 */
[----:B------:R-:W-:Y:S02]  /*08f0*/  CS2R R58, SRZ ;  /* 0x00000000003a7805 */ /* 0x000fe4000001ff00 */
[----:B------:R-:W-:Y:S02]  /*0900*/  CS2R R60, SRZ ;  /* 0x00000000003c7805 */ /* 0x000fe4000001ff00 */
[----:B------:R-:W-:-:S02]  /*0910*/  CS2R R62, SRZ ;  /* 0x00000000003e7805 */ /* 0x000fc4000001ff00 */
[----:B------:R-:W-:Y:S02]  /*0920*/  CS2R R64, SRZ ;  /* 0x0000000000407805 */ /* 0x000fe4000001ff00 */
        /* <DEDUP_REMOVED lines=25> */
[----:B------:R-:W-:Y:S01]  /*0ac0*/  CS2R R52, SRZ ;  /* 0x0000000000347805 */ /* 0x000fe2000001ff00 */
[----:B------:R-:W-:Y:S06]  /*0ad0*/  @!P0 BRA `(.L_x_11) ;  /* 0x0000000000a08947 */ /* 0x000fec0003800000 */
[----:B--2-4-:R-:W-:-:S04]  /*0ae0*/  LOP3.LUT R4, R2, 0x1, RZ, 0xfc, !PT ;  /* 0x0000000102047812 */ /* 0x014fc800078efcff */
[----:B------:R-:W-:-:S13]  /*0af0*/  ISETP.NE.AND P1, PT, R4, 0x3, PT ;  /* 0x000000030400780c */ /* 0x000fda0003f25270 */
[----:B------:R-:W-:Y:S05]  /*0b00*/  @!P1 BRA `(.L_x_12) ;  /* 0x0000000000049947 */ /* 0x000fea0003800000 */
[----:B------:R-:W-:Y:S01]  /*0b10*/  BPT.TRAP 0x1 ;  /* 0x000000040000795c */ /* 0x000fe20000300000 */
.L_x_12:
[----:B------:R-:W0:Y:S01]  /*0b20*/  S2UR UR5, SR_CgaCtaId ;  /* 0x00000000000579c3 */ /* 0x000e220000008800 */
[----:B------:R-:W-:Y:S01]  /*0b30*/  SHF.L.U32 R4, RZ, 0x1f, RZ ;  /* 0x0000001fff047819 */ /* 0x000fe200000006ff */
[----:B------:R-:W-:Y:S02]  /*0b40*/  UMOV UR4, 0x400 ;  /* 0x0000040000047882 */ /* 0x000fe40000000000 */
[----:B0-----:R-:W-:-:S12]  /*0b50*/  ULEA UR4, UR5, UR4, 0x18 ;  /* 0x0000000405047291 */ /* 0x001fd8000f8ec03f */
.L_x_13:
[----:B0-----:R-:W-:-:S04]  /*0b60*/  IMAD.U32 R5, RZ, RZ, UR4 ;  /* 0x00000004ff057e24 */ /* 0x001fc8000f8e00ff */
[----:B------:R0:W2:Y:S03]  /*0b70*/  SYNCS.PHASECHK.TRANS64.TRYWAIT P1, [R5+URZ+0x36000], R4 ;  /* 0x03600004050075a7 */ /* 0x0000a6000802017f */
[----:B--2---:R-:W-:Y:S05]  /*0b80*/  @!P1 NANOSLEEP.SYNCS 0x989680 ;  /* 0x009896800000995d */ /* 0x004fea0003900000 */
[----:B------:R-:W2:Y:S02]  /*0b90*/  @!P1 SYNCS.PHASECHK.TRANS64 P1, [R5+URZ+0x36000], R4 ;  /* 0x03600004050095a7 */ /* 0x000ea4000802007f */
[----:B--2---:R-:W-:Y:S05]  /*0ba0*/  @!P1 BRA `(.L_x_13) ;  /* 0xfffffffc00ec9947 */ /* 0x004fea000383ffff */
[----:B------:R-:W-:Y:S01]  /*0bb0*/  UIADD3 UR5, UR4, 0x24000, URZ ;  /* 0x0002400004057890 */ /* 0x000fe2000fffe03f */
[----:B------:R-:W-:Y:S01]  /*0bc0*/  WARPGROUP.ARRIVE ;  /* 0x00000000000079c5 */ /* 0x000fe20000000000 */
[----:B------:R-:W-:Y:S02]  /*0bd0*/  USHF.R.U32.HI UR4, URZ, 0x4, UR4 ;  /* 0x000000043f047899 */ /* 0x000fe40008011604 */
[----:B------:R-:W-:Y:S02]  /*0be0*/  USHF.R.U32.HI UR5, URZ, 0x4, UR5 ;  /* 0x000000043f057899 */ /* 0x000fe40008011605 */
[----:B------:R-:W-:Y:S02]  /*0bf0*/  ULOP3.LUT UR4, UR4, 0x3fff, URZ, 0xc0, !UPT ;  /* 0x00003fff04047892 */ /* 0x000fe4000f8ec03f */
[----:B------:R-:W-:Y:S02]  /*0c00*/  ULOP3.LUT UR5, UR5, 0x3fff, URZ, 0xc0, !UPT ;  /* 0x00003fff05057892 */ /* 0x000fe4000f8ec03f */
[----:B------:R-:W-:-:S02]  /*0c10*/  ULOP3.LUT UR9, UR4, 0x10000, URZ, 0xfc, !UPT ;  /* 0x0001000004097892 */ /* 0x000fc4000f8efc3f */
[----:B------:R-:W-:Y:S02]  /*0c20*/  ULOP3.LUT UR10, UR5, 0x10000, URZ, 0xfc, !UPT ;  /* 0x00010000050a7892 */ /* 0x000fe4000f8efc3f */
[----:B------:R-:W-:Y:S01]  /*0c30*/  UIADD3 UR8, UR9, 0x100, URZ ;  /* 0x0000010009087890 */ /* 0x000fe2000fffe03f */
[----:B------:R-:W-:Y:S02]  /*0c40*/  UMOV UR5, 0x80000020 ;  /* 0x8000002000057882 */ /* 0x000fe40000000000 */
[----:B------:R-:W-:Y:S01]  /*0c50*/  UMOV UR4, UR9 ;  /* 0x0000000900047c82 */ /* 0x000fe20008000000 */
[----:B------:R-:W-:Y:S01]  /*0c60*/  UMOV UR7, 0x80000020 ;  /* 0x8000002000077882 */ /* 0x000fe20000000000 */
[----:B------:R-:W-:Y:S02]  /*0c70*/  UMOV UR6, UR10 ;  /* 0x0000000a00067c82 */ /* 0x000fe40008000000 */
[----:B------:R-:W-:Y:S01]  /*0c80*/  QGMMA.64x64x32.F32.E4M3.E4M3 R56, gdesc[UR4], RZ, !UPT ;  /* 0x00e00000043879f3 */ /* 0x000fe2000c7008ff */
[----:B------:R-:W-:Y:S01]  /*0c90*/  UMOV UR4, UR8 ;  /* 0x0000000800047c82 */ /* 0x000fe20008000000 */
[----:B------:R-:W-:Y:S01]  /*0ca0*/  UMOV UR5, 0x80000020 ;  /* 0x8000002000057882 */ /* 0x000fe20000000000 */
[----:B------:R-:W-:Y:S01]  /*0cb0*/  UIADD3 UR8, UR9, 0x102, URZ ;  /* 0x0000010209087890 */ /* 0x000fe2000fffe03f */
[----:B------:R-:W-:Y:S01]  /*0cc0*/  QGMMA.64x64x32.F32.E4M3.E4M3 R24, gdesc[UR4], RZ, !UPT ;  /* 0x00e00000041879f3 */ /* 0x000fe2000c7008ff */
[----:B------:R-:W-:-:S02]  /*0cd0*/  UIADD3 UR4, UR9, 0x2, URZ ;  /* 0x0000000209047890 */ /* 0x000fc4000fffe03f */
[----:B------:R-:W-:Y:S01]  /*0ce0*/  UIADD3 UR6, UR10, 0x2, URZ ;  /* 0x000000020a067890 */ /* 0x000fe2000fffe03f */
[----:B------:R-:W-:Y:S01]  /*0cf0*/  UMOV UR5, 0x80000020 ;  /* 0x8000002000057882 */ /* 0x000fe20000000000 */
[----:B------:R-:W-:-:S07]  /*0d00*/  UMOV UR7, 0x80000020 ;  /* 0x8000002000077882 */ /* 0x000fce0000000000 */
[----:B------:R-:W-:Y:S01]  /*0d10*/  QGMMA.64x64x32.F32.E4M3.E4M3 R56, gdesc[UR4], R56 ;  /* 0x00e00000043879f3 */ /* 0x000fe20008700838 */
[----:B------:R-:W-:Y:S01]  /*0d20*/  UMOV UR4, UR8 ;  /* 0x0000000800047c82 */ /* 0x000fe20008000000 */
[----:B------:R-:W-:Y:S02]  /*0d30*/  UMOV UR5, 0x80000020 ;  /* 0x8000002000057882 */ /* 0x000fe40000000000 */
[----:B------:R-:W-:Y:S01]  /*0d40*/  QGMMA.64x64x32.F32.E4M3.E4M3 R24, gdesc[UR4], R24, gsb0 ;  /* 0x00e00000041879f3 */ /* 0x000fe20008000818 */
[----:B------:R-:W-:-:S05]  /*0d50*/  UMOV UR4, 0x1 ;  /* 0x0000000100047882 */ /* 0x000fca0000000000 */
.L_x_11:
[----:B0-2-4-:R-:W-:-:S05]  /*0d60*/  VIMNMX R4, R3, 0x1, PT ;  /* 0x0000000103047848 */ /* 0x015fca0003fe0100 */
[----:B------:R-:W-:-:S05]  /*0d70*/  IMAD.IADD R3, R3, 0x1, -R4 ;  /* 0x0000000103037824 */ /* 0x000fca00078e0a04 */
[----:B------:R-:W-:-:S13]  /*0d80*/  ISETP.GE.AND P1, PT, R3, 0x1, PT ;  /* 0x000000010300780c */ /* 0x000fda0003f26270 */
[----:B------:R-:W-:Y:S05]  /*0d90*/  @!P1 BRA `(.L_x_14) ;  /* 0x0000000400109947 */ /* 0x000fea0003800000 */
[----:B------:R-:W0:Y:S01]  /*0da0*/  S2UR UR6, SR_CgaCtaId ;  /* 0x00000000000679c3 */ /* 0x000e220000008800 */
[----:B------:R-:W-:Y:S01]  /*0db0*/  UMOV UR5, 0x400 ;  /* 0x0000040000057882 */ /* 0x000fe20000000000 */
[----:B------:R-:W-:Y:S01]  /*0dc0*/  LOP3.LUT R9, R2, 0x1, RZ, 0xfc, !PT ;  /* 0x0000000102097812 */ /* 0x000fe200078efcff */
[----:B------:R-:W-:Y:S01]  /*0dd0*/  IMAD.MOV.U32 R7, RZ, RZ, RZ ;  /* 0x000000ffff077224 */ /* 0x000fe200078e00ff */
[----:B------:R-:W-:Y:S01]  /*0de0*/  UISETP.NE.U32.AND UP0, UPT, UR4, URZ, UPT ;  /* 0x0000003f0400728c */ /* 0x000fe2000bf05070 */
[----:B------:R-:W-:Y:S01]  /*0df0*/  IMAD.MOV.U32 R4, RZ, RZ, R3 ;  /* 0x000000ffff047224 */ /* 0x000fe200078e0003 */
[----:B0-----:R-:W-:-:S04]  /*0e00*/  ULEA UR15, UR6, UR5, 0x18 ;  /* 0x00000005060f7291 */ /* 0x001fc8000f8ec03f */
[----:B------:R-:W-:Y:S02]  /*0e10*/  UIADD3 UR6, UR15, 0x24000, URZ ;  /* 0x000240000f067890 */ /* 0x000fe4000fffe03f */
[----:B------:R-:W-:Y:S02]  /*0e20*/  USHF.R.U32.HI UR5, URZ, 0x4, UR15 ;  /* 0x000000043f057899 */ /* 0x000fe4000801160f */
[----:B------:R-:W-:Y:S02]  /*0e30*/  USHF.R.U32.HI UR6, URZ, 0x4, UR6 ;  /* 0x000000043f067899 */ /* 0x000fe40008011606 */
[----:B------:R-:W-:Y:S02]  /*0e40*/  ULOP3.LUT UR5, UR5, 0x3fff, URZ, 0xc0, !UPT ;  /* 0x00003fff05057892 */ /* 0x000fe4000f8ec03f */
[----:B------:R-:W-:Y:S02]  /*0e50*/  ULOP3.LUT UR6, UR6, 0x3fff, URZ, 0xc0, !UPT ;  /* 0x00003fff06067892 */ /* 0x000fe4000f8ec03f */
[----:B------:R-:W-:-:S02]  /*0e60*/  ULOP3.LUT UR16, UR5, 0x10000, URZ, 0xfc, !UPT ;  /* 0x0001000005107892 */ /* 0x000fc4000f8efc3f */
[----:B------:R-:W-:Y:S01]  /*0e70*/  ULOP3.LUT UR17, UR6, 0x10000, URZ, 0xfc, !UPT ;  /* 0x0001000006117892 */ /* 0x000fe2000f8efc3f */
[----:B------:R-:W-:-:S11]  /*0e80*/  UMOV UR5, URZ ;  /* 0x0000003f00057c82 */ /* 0x000fd60008000000 */
.L_x_19:
[----:B------:R-:W-:-:S13]  /*0e90*/  ISETP.NE.AND P2, PT, R9, 0x3, PT ;  /* 0x000000030900780c */ /* 0x000fda0003f45270 */
[----:B0-----:R-:W-:Y:S05]  /*0ea0*/  @!P2 BRA `(.L_x_15) ;  /* 0x000000000004a947 */ /* 0x001fea0003800000 */
[----:B------:R-:W-:Y:S01]  /*0eb0*/  BPT.TRAP 0x1 ;  /* 0x000000040000795c */ /* 0x000fe20000300000 */
.L_x_15:
[----:B------:R-:W-:Y:S01]  /*0ec0*/  SHF.L.U32 R5, R7, 0x1f, RZ ;  /* 0x0000001f07057819 */ /* 0x000fe200000006ff */
[----:B------:R-:W-:-:S12]  /*0ed0*/  ULEA UR6, UR4, UR15, 0x3 ;  /* 0x0000000f04067291 */ /* 0x000fd8000f8e183f */
.L_x_16:
[----:B0-----:R-:W-:-:S04]  /*0ee0*/  IMAD.U32 R6, RZ, RZ, UR6 ;  /* 0x00000006ff067e24 */ /* 0x001fc8000f8e00ff */
[----:B------:R0:W2:Y:S03]  /*0ef0*/  SYNCS.PHASECHK.TRANS64.TRYWAIT P1, [R6+URZ+0x36000], R5 ;  /* 0x03600005060075a7 */ /* 0x0000a6000802017f */
[----:B--2---:R-:W-:Y:S05]  /*0f00*/  @!P1 NANOSLEEP.SYNCS 0x989680 ;  /* 0x009896800000995d */ /* 0x004fea0003900000 */
[----:B------:R-:W2:Y:S02]  /*0f10*/  @!P1 SYNCS.PHASECHK.TRANS64 P1, [R6+URZ+0x36000], R5 ;  /* 0x03600005060095a7 */ /* 0x000ea4000802007f */
[----:B--2---:R-:W-:Y:S05]  /*0f20*/  @!P1 BRA `(.L_x_16) ;  /* 0xfffffffc00ec9947 */ /* 0x004fea000383ffff */
[----:B------:R-:W-:Y:S01]  /*0f30*/  ULEA UR7, UR4, UR16, 0x9 ;  /* 0x0000001004077291 */ /* 0x000fe2000f8e483f */
[----:B------:R-:W-:Y:S01]  /*0f40*/  WARPGROUP.ARRIVE ;  /* 0x00000000000079c5 */ /* 0x000fe20000000000 */
[----:B------:R-:W-:Y:S02]  /*0f50*/  ULEA UR6, UR4, UR17, 0x8 ;  /* 0x0000001104067291 */ /* 0x000fe4000f8e403f */
[----:B------:R-:W-:Y:S01]  /*0f60*/  UIADD3 UR14, UR7, 0x100, URZ ;  /* 0x00000100070e7890 */ /* 0x000fe2000fffe03f */
[----:B------:R-:W-:Y:S02]  /*0f70*/  UMOV UR11, 0x80000020 ;  /* 0x80000020000b7882 */ /* 0x000fe40000000000 */
[----:B------:R-:W-:Y:S01]  /*0f80*/  UMOV UR8, UR7 ;  /* 0x0000000700087c82 */ /* 0x000fe20008000000 */
[----:B------:R-:W-:Y:S01]  /*0f90*/  UMOV UR9, 0x80000020 ;  /* 0x8000002000097882 */ /* 0x000fe20000000000 */
[----:B------:R-:W-:Y:S02]  /*0fa0*/  UMOV UR10, UR6 ;  /* 0x00000006000a7c82 */ /* 0x000fe40008000000 */
[----:B------:R-:W-:Y:S01]  /*0fb0*/  QGMMA.64x64x32.F32.E4M3.E4M3 R56, gdesc[UR8], R56, UP0 ;  /* 0x00e00000083879f3 */ /* 0x000fe2000bf00838 */
[----:B------:R-:W-:Y:S01]  /*0fc0*/  UMOV UR8, UR14 ;  /* 0x0000000e00087c82 */ /* 0x000fe20008000000 */
[----:B------:R-:W-:-:S02]  /*0fd0*/  UMOV UR9, 0x80000020 ;  /* 0x8000002000097882 */ /* 0x000fc40000000000 */
[----:B------:R-:W-:Y:S01]  /*0fe0*/  QGMMA.64x64x32.F32.E4M3.E4M3 R24, gdesc[UR8], R24, UP0 ;  /* 0x00e00000081879f3 */ /* 0x000fe2000bf00818 */
[----:B------:R-:W-:Y:S02]  /*0ff0*/  UIADD3 UR10, UR6, 0x2, URZ ;  /* 0x00000002060a7890 */ /* 0x000fe4000fffe03f */
[----:B------:R-:W-:Y:S02]  /*1000*/  UIADD3 UR8, UR7, 0x2, URZ ;  /* 0x0000000207087890 */ /* 0x000fe4000fffe03f */
[----:B------:R-:W-:Y:S01]  /*1010*/  UIADD3 UR7, UR7, 0x102, URZ ;  /* 0x0000010207077890 */ /* 0x000fe2000fffe03f */
[----:B------:R-:W-:Y:S01]  /*1020*/  UMOV UR11, 0x80000020 ;  /* 0x80000020000b7882 */ /* 0x000fe20000000000 */
[----:B------:R-:W-:-:S05]  /*1030*/  UMOV UR9, 0x80000020 ;  /* 0x8000002000097882 */ /* 0x000fca0000000000 */
[----:B------:R-:W-:Y:S01]  /*1040*/  QGMMA.64x64x32.F32.E4M3.E4M3 R56, gdesc[UR8], R56 ;  /* 0x00e00000083879f3 */ /* 0x000fe20008700838 */
[----:B------:R-:W-:Y:S01]  /*1050*/  UMOV UR8, UR7 ;  /* 0x0000000700087c82 */ /* 0x000fe20008000000 */
[----:B------:R-:W-:Y:S02]  /*1060*/  UMOV UR9, 0x80000020 ;  /* 0x8000002000097882 */ /* 0x000fe40000000000 */
[----:B------:R-:W-:Y:S03]  /*1070*/  QGMMA.64x64x32.F32.E4M3.E4M3 R24, gdesc[UR8], R24, gsb0 ;  /* 0x00e00000081879f3 */ /* 0x000fe60008000818 */
[----:B------:R-:W-:Y:S02]  /*1080*/  WARPGROUP.DEPBAR.LE gsb0, 0x1 ;  /* 0x00008000000079c5 */ /* 0x000fe40000010100 */
[----:B------:R-:W-:Y:S05]  /*1090*/  @!P2 BRA `(.L_x_17) ;  /* 0x000000000004a947 */ /* 0x000fea0003800000 */
[----:B------:R-:W-:Y:S01]  /*10a0*/  BPT.TRAP 0x1 ;  /* 0x000000040000795c */ /* 0x000fe20000300000 */
.L_x_17:
[----:B------:R-:W-:Y:S01]  /*10b0*/  ULEA UR6, UR5, UR15, 0x3 ;  /* 0x0000000f05067291 */ /* 0x000fe2000f8e183f */
[----:B------:R-:W-:-:S03]  /*10c0*/  ISETP.GT.U32.AND P1, PT, R2, 0x1, PT ;  /* 0x000000010200780c */ /* 0x000fc60003f24070 */
[----:B------:R-:W-:-:S04]  /*10d0*/  UIADD3 UR6, UR6, 0x36090, URZ ;  /* 0x0003609006067890 */ /* 0x000fc8000fffe03f */
[----:B------:R-:W-:-:S09]  /*10e0*/  UPRMT UR6, URZ, 0x654, UR6 ;  /* 0x000006543f067896 */ /* 0x000fd20008000006 */
[----:B------:R-:W-:Y:S01]  /*10f0*/  SYNCS.ARRIVE.TRANS64.RED.A1T0 RZ, [UR6], RZ ;  /* 0x000000ffffff79a7 */ /* 0x000fe20008100406 */
[----:B------:R-:W-:Y:S05]  /*1100*/  @P1 BRA `(.L_x_18) ;  /* 0x0000000000041947 */ /* 0x000fea0003800000 */
[----:B------:R-:W-:Y:S01]  /*1110*/  BPT.TRAP 0x1 ;  /* 0x000000040000795c */ /* 0x000fe20000300000 */
.L_x_18:
[----:B------:R-:W-:Y:S01]  /*1120*/  UIADD3 UR4, UR4, 0x1, URZ ;  /* 0x0000000104047890 */ /* 0x000fe2000fffe03f */
[C---:B------:R-:W-:Y:S01]  /*1130*/  ISETP.GT.AND P1, PT, R4.reuse, 0x1, PT ;  /* 0x000000010400780c */ /* 0x040fe20003f24270 */
[----:B------:R-:W-:Y:S01]  /*1140*/  UIADD3 UR5, UR5, 0x1, URZ ;  /* 0x0000000105057890 */ /* 0x000fe2000fffe03f */
[----:B------:R-:W-:Y:S01]  /*1150*/  VIADD R4, R4, 0xffffffff ;  /* 0xffffffff04047836 */ /* 0x000fe20000000000 */
[----:B------:R-:W-:Y:S02]  /*1160*/  UISETP.NE.AND UP0, UPT, UR4, 0x12, UPT ;  /* 0x000000120400788c */ /* 0x000fe4000bf05270 */
[----:B------:R-:W-:Y:S02]  /*1170*/  UISETP.NE.AND UP1, UPT, UR5, 0x12, UPT ;  /* 0x000000120500788c */ /* 0x000fe4000bf25270 */
[----:B------:R-:W-:Y:S02]  /*1180*/  USEL UR6, URZ, 0x1, UP0 ;  /* 0x000000013f067887 */ /* 0x000fe40008000000 */
[----:B------:R-:W-:-:S02]  /*1190*/  USEL UR4, UR4, URZ, UP0 ;  /* 0x0000003f04047287 */ /* 0x000fc40008000000 */
[----:B------:R-:W-:Y:S02]  /*11a0*/  USEL UR5, UR5, URZ, UP1 ;  /* 0x0000003f05057287 */ /* 0x000fe40008800000 */
[----:B------:R-:W-:Y:S01]  /*11b0*/  UPLOP3.LUT UP0, UPT, UPT, UPT, UPT, 0x80, 0x0 ;  /* 0x000000000000789c */ /* 0x000fe20003f0f070 */
[----:B------:R-:W-:Y:S01]  /*11c0*/  LOP3.LUT R7, R7, UR6, RZ, 0x3c, !PT ;  /* 0x0000000607077c12 */ /* 0x000fe2000f8e3cff */
[----:B------:R-:W-:Y:S09]  /*11d0*/  @P1 BRA `(.L_x_19) ;  /* 0xfffffffc002c1947 */ /* 0x000ff2000383ffff */
.L_x_14:
[----:B------:R-:W-:Y:S02]  /*11e0*/  WARPGROUP.DEPBAR.LE gsb0, 0x0 ;  /* 0x00008000000079c5 */ /* 0x000fe40000010000 */
[----:B------:R-:W-:Y:S05]  /*11f0*/  @!P0 BRA `(.L_x_20) ;  /* 0x0000000000448947 */ /* 0x000fea0003800000 */
[----:B------:R-:W-:-:S04]  /*1200*/  LOP3.LUT R4, R2, 0x1, RZ, 0xfc, !PT ;  /* 0x0000000102047812 */ /* 0x000fc800078efcff */
[----:B------:R-:W-:-:S13]  /*1210*/  ISETP.NE.AND P0, PT, R4, 0x3, PT ;  /* 0x000000030400780c */ /* 0x000fda0003f05270 */
[----:B------:R-:W-:Y:S05]  /*1220*/  @!P0 BRA `(.L_x_21) ;  /* 0x0000000000048947 */ /* 0x000fea0003800000 */
[----:B------:R-:W-:Y:S01]  /*1230*/  BPT.TRAP 0x1 ;  /* 0x000000040000795c */ /* 0x000fe20000300000 */
.L_x_21:
[----:B0-----:R-:W0:Y:S01]  /*1240*/  S2R R6, SR_CgaCtaId ;  /* 0x0000000000067919 */ /* 0x001e220000008800 */
[----:B------:R-:W-:Y:S01]  /*1250*/  IMAD.WIDE.U32 R4, R3, 0x38e38e39, RZ ;  /* 0x38e38e3903047825 */ /* 0x000fe200078e00ff */
[----:B------:R-:W-:-:S04]  /*1260*/  ISETP.GT.U32.AND P0, PT, R2, 0x1, PT ;  /* 0x000000010200780c */ /* 0x000fc80003f04070 */
[----:B------:R-:W-:Y:S02]  /*1270*/  SHF.R.U32.HI R4, RZ, 0x2, R5 ;  /* 0x00000002ff047819 */ /* 0x000fe40000011605 */
[----:B------:R-:W-:-:S03]  /*1280*/  MOV R5, 0x400 ;  /* 0x0000040000057802 */ /* 0x000fc60000000f00 */
[----:B------:R-:W-:Y:S01]  /*1290*/  IMAD R3, R4, -0x12, R3 ;  /* 0xffffffee04037824 */ /* 0x000fe200078e0203 */
[----:B0-----:R-:W-:-:S05]  /*12a0*/  LEA R6, R6, R5, 0x18 ;  /* 0x0000000506067211 */ /* 0x001fca00078ec0ff */
[----:B------:R-:W-:-:S04]  /*12b0*/  IMAD R3, R3, 0x8, R6 ;  /* 0x0000000803037824 */ /* 0x000fc800078e0206 */
[----:B------:R-:W-:-:S05]  /*12c0*/  VIADD R3, R3, 0x36090 ;  /* 0x0003609003037836 */ /* 0x000fca0000000000 */
[----:B------:R-:W-:-:S04]  /*12d0*/  PRMT R3, RZ, 0x654, R3 ;  /* 0x00000654ff037816 */ /* 0x000fc80000000003 */
[----:B------:R2:W-:Y:S01]  /*12e0*/  SYNCS.ARRIVE.TRANS64.RED.A1T0 RZ, [R3+URZ], RZ ;  /* 0x000000ff03ff79a7 */ /* 0x0005e2000810043f */
[----:B------:R-:W-:Y:S05]  /*12f0*/  @P0 BRA `(.L_x_20) ;  /* 0x0000000000040947 */ /* 0x000fea0003800000 */
[----:B------:R-:W-:Y:S01]  /*1300*/  BPT.TRAP 0x1 ;  /* 0x000000040000795c */ /* 0x000fe20000300000 */
.L_x_20:
[----:B--2---:R-:W2:Y:S01]  /*1310*/  S2R R3, SR_TID.X ;  /* 0x0000000000037919 */ /* 0x004ea20000002100 */
[----:B------:R-:W-:Y:S01]  /*1320*/  ULDC.64 UR4, c[0x0][0x280] ;  /* 0x0000a00000047ab9 */ /* 0x000fe20000000a00 */
[----:B------:R-:W4:Y:S01]  /*1330*/  S2R R9, SR_CTAID.Y ;  /* 0x0000000000097919 */ /* 0x000f220000002600 */
[----:B------:R-:W0:Y:S01]  /*1340*/  S2R R7, SR_CTAID.X ;  /* 0x0000000000077919 */ /* 0x000e220000002500 */
[----:B--2---:R-:W-:-:S04]  /*1350*/  SHF.R.S32.HI R2, RZ, 0x1f, R3 ;  /* 0x0000001fff027819 */ /* 0x004fc80000011403 */
[----:B------:R-:W-:Y:S01]  /*1360*/  LEA.HI R2, R2, R3, RZ, 0x7 ;  /* 0x0000000302027211 */ /* 0x000fe200078f38ff */
[----:B----4-:R-:W-:-:S03]  /*1370*/  IMAD.SHL.U32 R9, R9, 0x40, RZ ;  /* 0x0000004009097824 */ /* 0x010fc600078e00ff */
[----:B------:R-:W-:Y:S01]  /*1380*/  LOP3.LUT R2, R2, 0xffffff80, RZ, 0xc0, !PT ;  /* 0xffffff8002027812 */ /* 0x000fe200078ec0ff */
[----:B0-----:R-:W-:Y:S01]  /*1390*/  IMAD.SHL.U32 R12, R7, 0x80, RZ ;  /* 0x00000080070c7824 */ /* 0x001fe200078e00ff */
[----:B------:R-:W-:-:S03]  /*13a0*/  ISETP.GE.AND P0, PT, R9, UR5, PT ;  /* 0x0000000509007c0c */ /* 0x000fc6000bf06270 */
[----:B------:R-:W-:Y:S01]  /*13b0*/  IMAD.IADD R2, R3, 0x1, -R2 ;  /* 0x0000000103027824 */ /* 0x000fe200078e0a02 */
[----:B------:R-:W-:-:S04]  /*13c0*/  ISETP.GE.OR P0, PT, R12, UR4, P0 ;  /* 0x000000040c007c0c */ /* 0x000fc80008706670 */
[----:B------:R-:W-:-:S04]  /*13d0*/  SHF.R.S32.HI R3, RZ, 0x1f, R2 ;  /* 0x0000001fff037819 */ /* 0x000fc80000011402 */
[----:B------:R-:W-:-:S04]  /*13e0*/  LEA.HI R4, R3, R2, RZ, 0x2 ;  /* 0x0000000203047211 */ /* 0x000fc800078f10ff */
[--C-:B------:R-:W-:Y:S02]  /*13f0*/  SHF.R.S32.HI R14, RZ, 0x2, R4.reuse ;  /* 0x00000002ff0e7819 */ /* 0x100fe40000011404 */
[----:B------:R-:W-:-:S04]  /*1400*/  SHF.R.S32.HI R5, RZ, 0x1f, R4 ;  /* 0x0000001fff057819 */ /* 0x000fc80000011404 */
[----:B------:R-:W-:Y:S01]  /*1410*/  LEA.HI R5, R5, R14, RZ, 0x3 ;  /* 0x0000000e05057211 */ /* 0x000fe200078f18ff */
[----:B------:R-:W-:Y:S06]  /*1420*/  @P0 EXIT ;  /* 0x000000000000094d */ /* 0x000fec0003800000 */
[----:B------:R-:W-:Y:S01]  /*1430*/  LOP3.LUT R15, R5, 0xfffffff8, RZ, 0xc0, !PT ;  /* 0xfffffff8050f7812 */ /* 0x000fe200078ec0ff */
[----:B------:R-:W0:Y:S01]  /*1440*/  LDC.64 R10, c[0x0][0x658] ;  /* 0x00019600ff0a7b82 */ /* 0x000e220000000a00 */
[----:B------:R-:W-:Y:S02]  /*1450*/  LOP3.LUT R5, R4, 0x7ffffffc, RZ, 0xc0, !PT ;  /* 0x7ffffffc04057812 */ /* 0x000fe400078ec0ff */
[----:B------:R-:W-:Y:S01]  /*1460*/  LEA.HI R4, R3, R2, RZ, 0x5 ;  /* 0x0000000203047211 */ /* 0x000fe200078f28ff */
[----:B------:R-:W-:Y:S02]  /*1470*/  IMAD.IADD R14, R14, 0x1, -R15 ;  /* 0x000000010e0e7824 */ /* 0x000fe400078e0a0f */
[----:B------:R-:W-:-:S03]  /*1480*/  IMAD.IADD R5, R2, 0x1, -R5 ;  /* 0x0000000102057824 */ /* 0x000fc600078e0a05 */
[--C-:B------:R-:W-:Y:S01]  /*1490*/  SHF.R.S32.HI R15, RZ, 0x1f, R14.reuse ;  /* 0x0000001fff0f7819 */ /* 0x100fe2000001140e */
[----:B------:R-:W-:Y:S02]  /*14a0*/  IMAD.SHL.U32 R6, R5, 0x2, RZ ;  /* 0x0000000205067824 */ /* 0x000fe400078e00ff */
[----:B------:R-:W-:Y:S01]  /*14b0*/  IMAD.WIDE R2, R7, 0x80, R14 ;  /* 0x0000008007027825 */ /* 0x000fe200078e020e */
[----:B------:R-:W-:Y:S02]  /*14c0*/  SHF.R.S32.HI R7, RZ, 0x5, R4 ;  /* 0x00000005ff077819 */ /* 0x000fe40000011404 */
[----:B------:R-:W-:Y:S02]  /*14d0*/  SHF.R.S32.HI R16, RZ, 0x1f, R6 ;  /* 0x0000001fff107819 */ /* 0x000fe40000011406 */
[----:B------:R-:W-:Y:S01]  /*14e0*/  IADD3 R4, P0, R9, R6, RZ ;  /* 0x0000000609047210 */ /* 0x000fe20007f1e0ff */
[----:B------:R-:W-:-:S03]  /*14f0*/  IMAD.WIDE R2, R7, 0x10, R2 ;  /* 0x0000001007027825 */ /* 0x000fc600078e0202 */
[----:B------:R-:W-:Y:S01]  /*1500*/  LEA.HI.X.SX32 R5, R9, R16, 0x1, P0 ;  /* 0x0000001009057211 */ /* 0x000fe200000f0eff */
[----:B------:R-:W-:Y:S01]  /*1510*/  IMAD R13, R7, -0x10, -R12 ;  /* 0xfffffff0070d7824 */ /* 0x000fe200078e0a0c */
[----:B------:R-:W-:Y:S01]  /*1520*/  IADD3 R9, -R6, UR5, -R9 ;  /* 0x0000000506097c10 */ /* 0x000fe2000fffe909 */
[-C--:B0-----:R-:W-:Y:S01]  /*1530*/  IMAD R12, R3, R10.reuse, RZ ;  /* 0x0000000a030c7224 */ /* 0x081fe200078e02ff */
[----:B------:R-:W-:Y:S01]  /*1540*/  SHF.L.U64.HI R18, R10, 0x6, R11 ;  /* 0x000000060a127819 */ /* 0x000fe2000001020b */
[C---:B------:R-:W-:Y:S01]  /*1550*/  IMAD.WIDE.U32 R6, R2.reuse, R10, R4 ;  /* 0x0000000a02067225 */ /* 0x040fe200078e0004 */
[----:B------:R-:W-:Y:S01]  /*1560*/  IADD3 R14, R13, UR4, -R14 ;  /* 0x000000040d0e7c10 */ /* 0x000fe2000fffe80e */
[----:B------:R-:W-:Y:S02]  /*1570*/  ULDC.64 UR4, c[0x0][0x650] ;  /* 0x0001940000047ab9 */ /* 0x000fe40000000a00 */
[----:B------:R-:W-:Y:S01]  /*1580*/  IMAD R15, R2, R11, R12 ;  /* 0x0000000b020f7224 */ /* 0x000fe200078e020c */
[C---:B------:R-:W-:Y:S01]  /*1590*/  LEA R16, P3, R10.reuse, R6, 0x3 ;  /* 0x000000060a107211 */ /* 0x040fe200078618ff */
[----:B------:R-:W-:Y:S01]  /*15a0*/  IMAD.SHL.U32 R13, R10, 0x40, RZ ;  /* 0x000000400a0d7824 */ /* 0x000fe200078e00ff */
[----:B------:R-:W-:Y:S01]  /*15b0*/  IADD3 R12, P0, R6, UR4, RZ ;  /* 0x00000004060c7c10 */ /* 0x000fe2000ff1e0ff */
[----:B------:R-:W-:-:S03]  /*15c0*/  IMAD.IADD R7, R7, 0x1, R15 ;  /* 0x0000000107077824 */ /* 0x000fc600078e020f */
[----:B------:R-:W-:Y:S02]  /*15d0*/  IADD3 R6, P1, P2, R6, UR4, R13 ;  /* 0x0000000406067c10 */ /* 0x000fe4000fa3e00d */
[----:B------:R-:W-:Y:S02]  /*15e0*/  LEA.HI.X R11, R10, R7, R11, 0x3, P3 ;  /* 0x000000070a0b7211 */ /* 0x000fe400018f1c0b */
[----:B---3-5:R-:W-:Y:S02]  /*15f0*/  FSETP.NEU.AND P3, PT, R0, RZ, PT ;  /* 0x000000ff0000720b */ /* 0x028fe40003f6d000 */
[C---:B------:R-:W-:Y:S02]  /*1600*/  IADD3 R10, P5, P6, R16.reuse, UR4, R13 ;  /* 0x00000004100a7c10 */ /* 0x040fe4000febe00d */
[----:B------:R-:W-:Y:S02]  /*1610*/  IADD3 R16, P4, R16, UR4, RZ ;  /* 0x0000000410107c10 */ /* 0x000fe4000ff9e0ff */
[----:B------:R-:W-:-:S02]  /*1620*/  IADD3.X R13, R7, UR5, RZ, P0, !PT ;  /* 0x00000005070d7c10 */ /* 0x000fc400087fe4ff */
[----:B------:R-:W-:Y:S02]  /*1630*/  IADD3.X R17, R11, UR5, RZ, P4, !PT ;  /* 0x000000050b117c10 */ /* 0x000fe4000a7fe4ff */
[--C-:B------:R-:W-:Y:S02]  /*1640*/  IADD3.X R7, R7, UR5, R18.reuse, P1, P2 ;  /* 0x0000000507077c10 */ /* 0x100fe40008fe4412 */
[----:B------:R-:W-:Y:S01]  /*1650*/  IADD3.X R11, R11, UR5, R18, P5, P6 ;  /* 0x000000050b0b7c10 */ /* 0x000fe2000afec412 */
[----:B------:R-:W-:Y:S06]  /*1660*/  @!P3 BRA `(.L_x_22) ;  /* 0x000000340068b947 */ /* 0x000fec0003800000 */
[----:B------:R-:W-:Y:S01]  /*1670*/  ISETP.GE.AND P1, PT, R14, 0x1, PT ;  /* 0x000000010e00780c */ /* 0x000fe20003f26270 */
[----:B------:R-:W-:Y:S01]  /*1680*/  ULDC.64 UR4, c[0x0][0x630] ;  /* 0x00018c0000047ab9 */ /* 0x000fe20000000a00 */
[----:B------:R-:W-:Y:S01]  /*1690*/  ULDC.64 UR6, c[0x0][0x628] ;  /* 0x00018a0000067ab9 */ /* 0x000fe20000000a00 */
[----:B------:R-:W-:Y:S01]  /*16a0*/  IMAD R15, R3, UR4, RZ ;  /* 0x00000004030f7c24 */ /* 0x000fe2000f8e02ff */
[----:B------:R-:W-:Y:S01]  /*16b0*/  ISETP.LT.OR P0, PT, R9, 0x1, !P1 ;  /* 0x000000010900780c */ /* 0x000fe20004f01670 */
[C---:B------:R-:W-:Y:S01]  /*16c0*/  IMAD.WIDE.U32 R18, R2.reuse, UR4, R4 ;  /* 0x0000000402127c25 */ /* 0x040fe2000f8e0004 */
[----:B------:R-:W-:Y:S03]  /*16d0*/  BSSY B0, `(.L_x_23) ;  /* 0x0000007000007945 */ /* 0x000fe60003800000 */
[----:B------:R-:W-:Y:S01]  /*16e0*/  IMAD R15, R2, UR5, R15 ;  /* 0x00000005020f7c24 */ /* 0x000fe2000f8e020f */
[----:B------:R-:W-:-:S04]  /*16f0*/  IADD3 R18, P2, R18, UR6, RZ ;  /* 0x0000000612127c10 */ /* 0x000fc8000ff5e0ff */
[--C-:B------:R-:W-:Y:S02]  /*1700*/  IADD3.X R19, R19, UR7, R15.reuse, P2, !PT ;  /* 0x0000000713137c10 */ /* 0x100fe400097fe40f */
[----:B------:R-:W-:Y:S01]  /*1710*/  PRMT R15, RZ, 0x7610, R15 ;  /* 0x00007610ff0f7816 */ /* 0x000fe2000000000f */
[----:B------:R-:W-:Y:S06]  /*1720*/  @P0 BRA `(.L_x_24) ;  /* 0x0000000000040947 */ /* 0x000fec0003800000 */
[----:B------:R0:W5:Y:S02]  /*1730*/  LDG.E.U8 R15, desc[UR12][R18.64] ;  /* 0x0000000c120f7981 */ /* 0x000164000c1e1100 */
.L_x_24:
[----:B------:R-:W-:Y:S05]  /*1740*/  BSYNC B0 ;  /* 0x0000000000007941 */ /* 0x000fea0003800000 */
.L_x_23:
[----:B-----5:R-:W-:Y:S01]  /*1750*/  LOP3.LUT R15, R15, 0xff, RZ, 0xc0, !PT ;  /* 0x000000ff0f0f7812 */ /* 0x020fe200078ec0ff */
[----:B------:R-:W-:Y:S01]  /*1760*/  BSSY B0, `(.L_x_25) ;  /* 0x000000b000007945 */ /* 0x000fe20003800000 */
[----:B------:R-:W-:Y:S02]  /*1770*/  ISETP.LT.OR P2, PT, R9, 0x2, !P1 ;  /* 0x000000020900780c */ /* 0x000fe40004f41670 */
[----:B------:R-:W-:-:S05]  /*1780*/  F2FP.F16.E4M3.UNPACK_B R15, R15 ;  /* 0x0000000fff0f723e */ /* 0x000fca00020006ff */
[----:B------:R-:W-:-:S05]  /*1790*/  HADD2.F32 R15, -RZ, R15.H0_H0 ;  /* 0x2000000fff0f7230 */ /* 0x000fca0000004100 */
[----:B------:R-:W-:-:S04]  /*17a0*/  FMUL R15, R15, R0 ;  /* 0x000000000f0f7220 */ /* 0x000fc80000400000 */
[----:B-1----:R-:W-:-:S05]  /*17b0*/  FFMA R15, R56, R8, R15 ;  /* 0x00000008380f7223 */ /* 0x002fca000000000f */
[----:B------:R-:W-:Y:S02]  /*17c0*/  F2FP.SATFINITE.E4M3.F32.PACK_AB_MERGE_C R21, RZ, R15, RZ ;  /* 0x0000000fff15723e */ /* 0x000fe400048070ff */
[----:B------:R-:W-:-:S03]  /*17d0*/  PRMT R15, RZ, 0x7610, R15 ;  /* 0x00007610ff0f7816 */ /* 0x000fc6000000000f */
[----:B------:R1:W-:Y:S01]  /*17e0*/  @!P0 STG.E.U8 desc[UR12][R12.64], R21 ;  /* 0x000000150c008986 */ /* 0x0003e2000c10110c */
[----:B------:R-:W-:Y:S05]  /*17f0*/  @P2 BRA `(.L_x_26) ;  /* 0x0000000000042947 */ /* 0x000fea0003800000 */
[----:B------:R2:W5:Y:S02]  /*1800*/  LDG.E.U8 R15, desc[UR12][R18.64+0x1] ;  /* 0x0000010c120f7981 */ /* 0x000564000c1e1100 */
.L_x_26:
[----:B------:R-:W-:Y:S05]  /*1810*/  BSYNC B0 ;  /* 0x0000000000007941 */ /* 0x000fea0003800000 */
.L_x_25:
[----:B-----5:R-:W-:Y:S01]  /*1820*/  LOP3.LUT R15, R15, 0xff, RZ, 0xc0, !PT ;  /* 0x000000ff0f0f7812 */ /* 0x020fe200078ec0ff */
[----:B------:R-:W-:Y:S01]  /*1830*/  BSSY B0, `(.L_x_27) ;  /* 0x0000013000007945 */ /* 0x000fe20003800000 */
[----:B------:R-:W-:Y:S02]  /*1840*/  IADD3 R23, P0, R2, 0x8, RZ ;  /* 0x0000000802177810 */ /* 0x000fe40007f1e0ff */
[----:B------:R-:W-:-:S03]  /*1850*/  F2FP.F16.E4M3.UNPACK_B R15, R15 ;  /* 0x0000000fff0f723e */ /* 0x000fc600020006ff */
[----:B------:R-:W-:Y:S01]  /*1860*/  IMAD.X R56, RZ, RZ, R3, P0 ;  /* 0x000000ffff387224 */ /* 0x000fe200000e0603 */
[----:B------:R-:W-:Y:S01]  /*1870*/  ISETP.GE.AND P0, PT, R14, 0x9, PT ;  /* 0x000000090e00780c */ /* 0x000fe20003f06270 */
[----:B------:R-:W-:Y:S02]  /*1880*/  HADD2.F32 R15, -RZ, R15.H0_H0 ;  /* 0x2000000fff0f7230 */ /* 0x000fe40000004100 */
[----:B-1----:R-:W-:Y:S01]  /*1890*/  IMAD.WIDE.U32 R20, R23, UR4, R4 ;  /* 0x0000000417147c25 */ /* 0x002fe2000f8e0004 */
[----:B------:R-:W-:-:S03]  /*18a0*/  ISETP.LT.OR P3, PT, R9, 0x1, !P0 ;  /* 0x000000010900780c */ /* 0x000fc60004761670 */
[----:B------:R-:W-:Y:S01]  /*18b0*/  FMUL R22, R15, R0 ;  /* 0x000000000f167220 */ /* 0x000fe20000400000 */
[----:B------:R-:W-:Y:S01]  /*18c0*/  IMAD R56, R56, UR4, RZ ;  /* 0x0000000438387c24 */ /* 0x000fe2000f8e02ff */
[----:B------:R-:W-:Y:S02]  /*18d0*/  IADD3 R20, P4, R20, UR6, RZ ;  /* 0x0000000614147c10 */ /* 0x000fe4000ff9e0ff */
[----:B------:R-:W-:Y:S01]  /*18e0*/  FFMA R22, R57, R8, R22 ;  /* 0x0000000839167223 */ /* 0x000fe20000000016 */
[----:B------:R-:W-:Y:S01]  /*18f0*/  IMAD R23, R23, UR5, R56 ;  /* 0x0000000517177c24 */ /* 0x000fe2000f8e0238 */
[----:B------:R-:W-:-:S03]  /*1900*/  PRMT R15, RZ, 0x7610, R15 ;  /* 0x00007610ff0f7816 */ /* 0x000fc6000000000f */
[----:B------:R-:W-:Y:S02]  /*1910*/  F2FP.SATFINITE.E4M3.F32.PACK_AB_MERGE_C R57, RZ, R22, RZ ;  /* 0x00000016ff39723e */ /* 0x000fe400048070ff */
[----:B------:R-:W-:-:S03]  /*1920*/  IADD3.X R21, R21, UR7, R23, P4, !PT ;  /* 0x0000000715157c10 */ /* 0x000fc6000a7fe417 */
[----:B------:R1:W-:Y:S01]  /*1930*/  @!P2 STG.E.U8 desc[UR12][R12.64+0x1], R57 ;  /* 0x000001390c00a986 */ /* 0x0003e2000c10110c */
[----:B------:R-:W-:Y:S05]  /*1940*/  @P3 BRA `(.L_x_28) ;  /* 0x0000000000043947 */ /* 0x000fea0003800000 */
[----:B------:R3:W5:Y:S02]  /*1950*/  LDG.E.U8 R15, desc[UR12][R20.64] ;  /* 0x0000000c140f7981 */ /* 0x000764000c1e1100 */
.L_x_28:
[----:B------:R-:W-:Y:S05]  /*1960*/  BSYNC B0 ;  /* 0x0000000000007941 */ /* 0x000fea0003800000 */
.L_x_27:
[----:B-----5:R-:W-:Y:S01]  /*1970*/  LOP3.LUT R15, R15, 0xff, RZ, 0xc0, !PT ;  /* 0x000000ff0f0f7812 */ /* 0x020fe200078ec0ff */
[----:B------:R-:W-:Y:S01]  /*1980*/  BSSY B0, `(.L_x_29) ;  /* 0x000000b000007945 */ /* 0x000fe20003800000 */
[----:B------:R-:W-:Y:S02]  /*1990*/  ISETP.LT.OR P2, PT, R9, 0x2, !P0 ;  /* 0x000000020900780c */ /* 0x000fe40004741670 */
[----:B------:R-:W-:-:S05]  /*19a0*/  F2FP.F16.E4M3.UNPACK_B R15, R15 ;  /* 0x0000000fff0f723e */ /* 0x000fca00020006ff */
[----:B------:R-:W-:-:S05]  /*19b0*/  HADD2.F32 R15, -RZ, R15.H0_H0 ;  /* 0x2000000fff0f7230 */ /* 0x000fca0000004100 */
[----:B------:R-:W-:-:S04]  /*19c0*/  FMUL R15, R15, R0 ;  /* 0x000000000f0f7220 */ /* 0x000fc80000400000 */
[----:B------:R-:W-:-:S05]  /*19d0*/  FFMA R15, R58, R8, R15 ;  /* 0x000000083a0f7223 */ /* 0x000fca000000000f */
[----:B------:R-:W-:Y:S02]  /*19e0*/  F2FP.SATFINITE.E4M3.F32.PACK_AB_MERGE_C R23, RZ, R15, RZ ;  /* 0x0000000fff17723e */ /* 0x000fe400048070ff */
[----:B------:R-:W-:-:S03]  /*19f0*/  PRMT R15, RZ, 0x7610, R15 ;  /* 0x00007610ff0f7816 */ /* 0x000fc6000000000f */
[----:B------:R4:W-:Y:S01]  /*1a00*/  @!P3 STG.E.U8 desc[UR12][R16.64], R23 ;  /* 0x000000171000b986 */ /* 0x0009e2000c10110c */
[----:B------:R-:W-:Y:S05]  /*1a10*/  @P2 BRA `(.L_x_30) ;  /* 0x0000000000042947 */ /* 0x000fea0003800000 */
[----:B------:R0:W5:Y:S02]  /*1a20*/  LDG.E.U8 R15, desc[UR12][R20.64+0x1] ;  /* 0x0000010c140f7981 */ /* 0x000164000c1e1100 */
.L_x_30:
[----:B------:R-:W-:Y:S05]  /*1a30*/  BSYNC B0 ;  /* 0x0000000000007941 */ /* 0x000fea0003800000 */
.L_x_29:
[----:B-----5:R-:W-:Y:S01]  /*1a40*/  LOP3.LUT R15, R15, 0xff, RZ, 0xc0, !PT ;  /* 0x000000ff0f0f7812 */ /* 0x020fe200078ec0ff */
[----:B------:R-:W-:Y:S01]  /*1a50*/  BSSY B0, `(.L_x_31) ;  /* 0x000000b000007945 */ /* 0x000fe20003800000 */
[----:B------:R-:W-:Y:S02]  /*1a60*/  ISETP.LT.OR P3, PT, R9, 0x9, !P1 ;  /* 0x000000090900780c */ /* 0x000fe40004f61670 */
[----:B------:R-:W-:-:S05]  /*1a70*/  F2FP.F16.E4M3.UNPACK_B R15, R15 ;  /* 0x0000000fff0f723e */ /* 0x000fca00020006ff */
[----:B------:R-:W-:-:S05]  /*1a80*/  HADD2.F32 R15, -RZ, R15.H0_H0 ;  /* 0x2000000fff0f7230 */ /* 0x000fca0000004100 */
[----:B------:R-:W-:Y:S01]  /*1a90*/  FMUL R22, R15, R0 ;  /* 0x000000000f167220 */ /* 0x000fe20000400000 */
[----:B------:R-:W-:-:S03]  /*1aa0*/  PRMT R15, RZ, 0x7610, R15 ;  /* 0x00007610ff0f7816 */ /* 0x000fc6000000000f */
[----:B------:R-:W-:-:S05]  /*1ab0*/  FFMA R22, R59, R8, R22 ;  /* 0x000000083b167223 */ /* 0x000fca0000000016 */
[----:B----4-:R-:W-:-:S05]  /*1ac0*/  F2FP.SATFINITE.E4M3.F32.PACK_AB_MERGE_C R23, RZ, R22, RZ ;  /* 0x00000016ff17723e */ /* 0x010fca00048070ff */
[----:B------:R4:W-:Y:S01]  /*1ad0*/  @!P2 STG.E.U8 desc[UR12][R16.64+0x1], R23 ;  /* 0x000001171000a986 */ /* 0x0009e2000c10110c */
[----:B------:R-:W-:Y:S05]  /*1ae0*/  @P3 BRA `(.L_x_32) ;  /* 0x0000000000043947 */ /* 0x000fea0003800000 */
[----:B------:R0:W5:Y:S02]  /*1af0*/  LDG.E.U8 R15, desc[UR12][R18.64+0x8] ;  /* 0x0000080c120f7981 */ /* 0x000164000c1e1100 */
.L_x_32:
[----:B------:R-:W-:Y:S05]  /*1b00*/  BSYNC B0 ;  /* 0x0000000000007941 */ /* 0x000fea0003800000 */
.L_x_31:
[----:B-----5:R-:W-:Y:S01]  /*1b10*/  LOP3.LUT R15, R15, 0xff, RZ, 0xc0, !PT ;  /* 0x000000ff0f0f7812 */ /* 0x020fe200078ec0ff */
[----:B------:R-:W-:Y:S01]  /*1b20*/  BSSY B0, `(.L_x_33) ;  /* 0x000000b000007945 */ /* 0x000fe20003800000 */
[----:B------:R-:W-:Y:S02]  /*1b30*/  ISETP.LT.OR P2, PT, R9, 0xa, !P1 ;  /* 0x0000000a0900780c */ /* 0x000fe40004f41670 */
[----:B------:R-:W-:-:S05]  /*1b40*/  F2FP.F16.E4M3.UNPACK_B R15, R15 ;  /* 0x0000000fff0f723e */ /* 0x000fca00020006ff */
[----:B------:R-:W-:-:S05]  /*1b50*/  HADD2.F32 R15, -RZ, R15.H0_H0 ;  /* 0x2000000fff0f7230 */ /* 0x000fca0000004100 */
[----:B------:R-:W-:-:S04]  /*1b60*/  FMUL R15, R15, R0 ;  /* 0x000000000f0f7220 */ /* 0x000fc80000400000 */
[----:B------:R-:W-:-:S05]  /*1b70*/  FFMA R15, R60, R8, R15 ;  /* 0x000000083c0f7223 */ /* 0x000fca000000000f */
[----:B----4-:R-:W-:Y:S02]  /*1b80*/  F2FP.SATFINITE.E4M3.F32.PACK_AB_MERGE_C R23, RZ, R15, RZ ;  /* 0x0000000fff17723e */ /* 0x010fe400048070ff */
[----:B------:R-:W-:-:S03]  /*1b90*/  PRMT R15, RZ, 0x7610, R15 ;  /* 0x00007610ff0f7816 */ /* 0x000fc6000000000f */
[----:B------:R4:W-:Y:S01]  /*1ba0*/  @!P3 STG.E.U8 desc[UR12][R12.64+0x8], R23 ;  /* 0x000008170c00b986 */ /* 0x0009e2000c10110c */
[----:B------:R-:W-:Y:S05]  /*1bb0*/  @P2 BRA `(.L_x_34) ;  /* 0x0000000000042947 */ /* 0x000fea0003800000 */
[----:B------:R0:W5:Y:S02]  /*1bc0*/  LDG.E.U8 R15, desc[UR12][R18.64+0x9] ;  /* 0x0000090c120f7981 */ /* 0x000164000c1e1100 */
.L_x_34:
[----:B------:R-:W-:Y:S05]  /*1bd0*/  BSYNC B0 ;  /* 0x0000000000007941 */ /* 0x000fea0003800000 */
.L_x_33:
        /* <DEDUP_REMOVED lines=12> */
.L_x_36:
[----:B------:R-:W-:Y:S05]  /*1ca0*/  BSYNC B0 ;  /* 0x0000000000007941 */ /* 0x000fea0003800000 */
.L_x_35:
        /* <DEDUP_REMOVED lines=12> */
.L_x_38:
[----:B------:R-:W-:Y:S05]  /*1d70*/  BSYNC B0 ;  /* 0x0000000000007941 */ /* 0x000fea0003800000 */
.L_x_37:
        /* <DEDUP_REMOVED lines=12> */
.L_x_40:
[----:B------:R-:W-:Y:S05]  /*1e40*/  BSYNC B0 ;  /* 0x0000000000007941 */ /* 0x000fea0003800000 */
.L_x_39:
        /* <DEDUP_REMOVED lines=12> */
.L_x_42:
[----:B------:R-:W-:Y:S05]  /*1f10*/  BSYNC B0 ;  /* 0x0000000000007941 */ /* 0x000fea0003800000 */
.L_x_41:
        /* <DEDUP_REMOVED lines=12> */
.L_x_44:
[----:B------:R-:W-:Y:S05]  /*1fe0*/  BSYNC B0 ;  /* 0x0000000000007941 */ /* 0x000fea0003800000 */
.L_x_43:
        /* <DEDUP_REMOVED lines=12> */
.L_x_46:
[----:B------:R-:W-:Y:S05]  /*20b0*/  BSYNC B0 ;  /* 0x0000000000007941 */ /* 0x000fea0003800000 */
.L_x_45:
        /* <DEDUP_REMOVED lines=12> */
.L_x_48:
[----:B------:R-:W-:Y:S05]  /*2180*/  BSYNC B0 ;  /* 0x0000000000007941 */ /* 0x000fea0003800000 */
.L_x_47:
        /* <DEDUP_REMOVED lines=12> */
.L_x_50:
[----:B------:R-:W-:Y:S05]  /*2250*/  BSYNC B0 ;  /* 0x0000000000007941 */ /* 0x000fea0003800000 */
.L_x_49:
        /* <DEDUP_REMOVED lines=12> */
.L_x_52:
[----:B------:R-:W-:Y:S05]  /*2320*/  BSYNC B0 ;  /* 0x0000000000007941 */ /* 0x000fea0003800000 */
.L_x_51:
        /* <DEDUP_REMOVED lines=12> */
.L_x_54:
[----:B------:R-:W-:Y:S05]  /*23f0*/  BSYNC B0 ;  /* 0x0000000000007941 */ /* 0x000fea0003800000 */
.L_x_53:
        /* <DEDUP_REMOVED lines=12> */
.L_x_56:
[----:B------:R-:W-:Y:S05]  /*24c0*/  BSYNC B0 ;  /* 0x0000000000007941 */ /* 0x000fea0003800000 */
.L_x_55:
        /* <DEDUP_REMOVED lines=12> */
.L_x_58:
[----:B------:R-:W-:Y:S05]  /*2590*/  BSYNC B0 ;  /* 0x0000000000007941 */ /* 0x000fea0003800000 */
.L_x_57:
        /* <DEDUP_REMOVED lines=12> */
.L_x_60:
[----:B------:R-:W-:Y:S05]  /*2660*/  BSYNC B0 ;  /* 0x0000000000007941 */ /* 0x000fea0003800000 */
.L_x_59:
        /* <DEDUP_REMOVED lines=12> */
.L_x_62:
[----:B------:R-:W-:Y:S05]  /*2730*/  BSYNC B0 ;  /* 0x0000000000007941 */ /* 0x000fea0003800000 */
.L_x_61:
        /* <DEDUP_REMOVED lines=12> */
.L_x_64:
[----:B------:R-:W-:Y:S05]  /*2800*/  BSYNC B0 ;  /* 0x0000000000007941 */ /* 0x000fea0003800000 */
.L_x_63:
        /* <DEDUP_REMOVED lines=12> */
.L_x_66:
[----:B------:R-:W-:Y:S05]  /*28d0*/  BSYNC B0 ;  /* 0x0000000000007941 */ /* 0x000fea0003800000 */
.L_x_65:
        /* <DEDUP_REMOVED lines=12> */
.L_x_68:
[----:B------:R-:W-:Y:S05]  /*29a0*/  BSYNC B0 ;  /* 0x0000000000007941 */ /* 0x000fea0003800000 */
.L_x_67:
        /* <DEDUP_REMOVED lines=12> */
.L_x_70:
[----:B------:R-:W-:Y:S05]  /*2a70*/  BSYNC B0 ;  /* 0x0000000000007941 */ /* 0x000fea0003800000 */
.L_x_69:
        /* <DEDUP_REMOVED lines=12> */
.L_x_72:
[----:B------:R-:W-:Y:S05]  /*2b40*/  BSYNC B0 ;  /* 0x0000000000007941 */ /* 0x000fea0003800000 */
.L_x_71:
        /* <DEDUP_REMOVED lines=12> */
.L_x_74:
[----:B------:R-:W-:Y:S05]  /*2c10*/  BSYNC B0 ;  /* 0x0000000000007941 */ /* 0x000fea0003800000 */
.L_x_73:
        /* <DEDUP_REMOVED lines=12> */
.L_x_76:
[----:B------:R-:W-:Y:S05]  /*2ce0*/  BSYNC B0 ;  /* 0x0000000000007941 */ /* 0x000fea0003800000 */
.L_x_75:
        /* <DEDUP_REMOVED lines=12> */
.L_x_78:
[----:B------:R-:W-:Y:S05]  /*2db0*/  BSYNC B0 ;  /* 0x0000000000007941 */ /* 0x000fea0003800000 */
.L_x_77:
        /* <DEDUP_REMOVED lines=12> */
.L_x_80:
[----:B------:R-:W-:Y:S05]  /*2e80*/  BSYNC B0 ;  /* 0x0000000000007941 */ /* 0x000fea0003800000 */
.L_x_79:
        /* <DEDUP_REMOVED lines=12> */
.L_x_82:
[----:B------:R-:W-:Y:S05]  /*2f50*/  BSYNC B0 ;  /* 0x0000000000007941 */ /* 0x000fea0003800000 */
.L_x_81:
[----:B-----5:R-:W-:Y:S01]  /*2f60*/  LOP3.LUT R15, R15, 0xff, RZ, 0xc0, !PT ;  /* 0x000000ff0f0f7812 */ /* 0x020fe200078ec0ff */
[----:B------:R-:W-:Y:S01]  /*2f70*/  BSSY B0, `(.L_x_83) ;  /* 0x000000b000007945 */ /* 0x000fe20003800000 */
[----:B------:R-:W-:Y:S02]  /*2f80*/  ISETP.LT.OR P2, PT, R9, 0x39, !P0 ;  /* 0x000000390900780c */ /* 0x000fe40004741670 */
[----:B------:R-:W-:-:S05]  /*2f90*/  F2FP.F16.E4M3.UNPACK_B R15, R15 ;  /* 0x0000000fff0f723e */ /* 0x000fca00020006ff */
[----:B------:R-:W-:-:S05]  /*2fa0*/  HADD2.F32 R15, -RZ, R15.H0_H0 ;  /* 0x2000000fff0f7230 */ /* 0x000fca0000004100 */
[----:B0-2---:R-:W-:Y:S01]  /*2fb0*/  FMUL R18, R15, R0 ;  /* 0x000000000f127220 */ /* 0x005fe20000400000 */
[----:B------:R-:W-:-:S03]  /*2fc0*/  PRMT R15, RZ, 0x7610, R15 ;  /* 0x00007610ff0f7816 */ /* 0x000fc6000000000f */
[----:B------:R-:W-:-:S05]  /*2fd0*/  FFMA R18, R85, R8, R18 ;  /* 0x0000000855127223 */ /* 0x000fca0000000012 */
[----:B------:R-:W-:-:S05]  /*2fe0*/  F2FP.SATFINITE.E4M3.F32.PACK_AB_MERGE_C R19, RZ, R18, RZ ;  /* 0x00000012ff13723e */ /* 0x000fca00048070ff */
[----:B------:R0:W-:Y:S01]  /*2ff0*/  @!P1 STG.E.U8 desc[UR12][R12.64+0x39], R19 ;  /* 0x000039130c009986 */ /* 0x0001e2000c10110c */
[----:B------:R-:W-:Y:S05]  /*3000*/  @P2 BRA `(.L_x_84) ;  /* 0x0000000000042947 */ /* 0x000fea0003800000 */
[----:B------:R2:W5:Y:S02]  /*3010*/  LDG.E.U8 R15, desc[UR12][R20.64+0x38] ;  /* 0x0000380c140f7981 */ /* 0x000564000c1e1100 */
.L_x_84:
[----:B------:R-:W-:Y:S05]  /*3020*/  BSYNC B0 ;  /* 0x0000000000007941 */ /* 0x000fea0003800000 */
.L_x_83:
[----:B-----5:R-:W-:Y:S01]  /*3030*/  LOP3.LUT R15, R15, 0xff, RZ, 0xc0, !PT ;  /* 0x000000ff0f0f7812 */ /* 0x020fe200078ec0ff */
[----:B------:R-:W-:Y:S01]  /*3040*/  BSSY B0, `(.L_x_85) ;  /* 0x000000b000007945 */ /* 0x000fe20003800000 */
[----:B------:R-:W-:Y:S02]  /*3050*/  ISETP.LT.OR P1, PT, R9, 0x3a, !P0 ;  /* 0x0000003a0900780c */ /* 0x000fe40004721670 */
[----:B------:R-:W-:Y:S02]  /*3060*/  F2FP.F16.E4M3.UNPACK_B R15, R15 ;  /* 0x0000000fff0f723e */ /* 0x000fe400020006ff */
[----:B01--4-:R-:W-:-:S03]  /*3070*/  PRMT R12, RZ, 0x7610, R12 ;  /* 0x00007610ff0c7816 */ /* 0x013fc6000000000c */
[----:B------:R-:W-:-:S05]  /*3080*/  HADD2.F32 R15, -RZ, R15.H0_H0 ;  /* 0x2000000fff0f7230 */ /* 0x000fca0000004100 */
[----:B------:R-:W-:-:S04]  /*3090*/  FMUL R15, R15, R0 ;  /* 0x000000000f0f7220 */ /* 0x000fc80000400000 */
[----:B------:R-:W-:-:S05]  /*30a0*/  FFMA R15, R86, R8, R15 ;  /* 0x00000008560f7223 */ /* 0x000fca000000000f */
[----:B------:R-:W-:-:S05]  /*30b0*/  F2FP.SATFINITE.E4M3.F32.PACK_AB_MERGE_C R15, RZ, R15, RZ ;  /* 0x0000000fff0f723e */ /* 0x000fca00048070ff */
[----:B------:R0:W-:Y:S01]  /*30c0*/  @!P2 STG.E.U8 desc[UR12][R16.64+0x38], R15 ;  /* 0x0000380f1000a986 */ /* 0x0001e2000c10110c */
[----:B------:R-:W-:Y:S05]  /*30d0*/  @P1 BRA `(.L_x_86) ;  /* 0x0000000000041947 */ /* 0x000fea0003800000 */
[----:B------:R1:W5:Y:S02]  /*30e0*/  LDG.E.U8 R12, desc[UR12][R20.64+0x39] ;  /* 0x0000390c140c7981 */ /* 0x000364000c1e1100 */
.L_x_86:
[----:B------:R-:W-:Y:S05]  /*30f0*/  BSYNC B0 ;  /* 0x0000000000007941 */ /* 0x000fea0003800000 */
.L_x_85:
[----:B-----5:R-:W-:Y:S01]  /*3100*/  LOP3.LUT R12, R12, 0xff, RZ, 0xc0, !PT ;  /* 0x000000ff0c0c7812 */ /* 0x020fe200078ec0ff */
[----:B------:R-:W-:Y:S01]  /*3110*/  BSSY B0, `(.L_x_87) ;  /* 0x0000013000007945 */ /* 0x000fe20003800000 */
[----:B0-----:R-:W-:Y:S02]  /*3120*/  IADD3 R15, P0, R2, 0x40, RZ ;  /* 0x00000040020f7810 */ /* 0x001fe40007f1e0ff */
[----:B------:R-:W-:-:S03]  /*3130*/  F2FP.F16.E4M3.UNPACK_B R12, R12 ;  /* 0x0000000cff0c723e */ /* 0x000fc600020006ff */
[----:B------:R-:W-:Y:S01]  /*3140*/  IMAD.X R19, RZ, RZ, R3, P0 ;  /* 0x000000ffff137224 */ /* 0x000fe200000e0603 */
[----:B------:R-:W-:Y:S01]  /*3150*/  ISETP.GE.AND P0, PT, R14, 0x41, PT ;  /* 0x000000410e00780c */ /* 0x000fe20003f06270 */
[----:B------:R-:W-:Y:S02]  /*3160*/  HADD2.F32 R13, -RZ, R12.H0_H0 ;  /* 0x2000000cff0d7230 */ /* 0x000fe40000004100 */
[----:B-123--:R-:W-:Y:S01]  /*3170*/  IMAD R20, R19, UR4, RZ ;  /* 0x0000000413147c24 */ /* 0x00efe2000f8e02ff */
[----:B------:R-:W-:Y:S02]  /*3180*/  ISETP.LT.OR P2, PT, R9, 0x1, !P0 ;  /* 0x000000010900780c */ /* 0x000fe40004741670 */
[----:B------:R-:W-:Y:S01]  /*3190*/  FMUL R18, R13, R0 ;  /* 0x000000000d127220 */ /* 0x000fe20000400000 */
[----:B------:R-:W-:-:S04]  /*31a0*/  IMAD.WIDE.U32 R12, R15, UR4, R4 ;  /* 0x000000040f0c7c25 */ /* 0x000fc8000f8e0004 */
[----:B------:R-:W-:Y:S01]  /*31b0*/  FFMA R18, R87, R8, R18 ;  /* 0x0000000857127223 */ /* 0x000fe20000000012 */
[----:B------:R-:W-:Y:S01]  /*31c0*/  IMAD R15, R15, UR5, R20 ;  /* 0x000000050f0f7c24 */ /* 0x000fe2000f8e0214 */
[----:B------:R-:W-:-:S03]  /*31d0*/  IADD3 R12, P3, R12, UR6, RZ ;  /* 0x000000060c0c7c10 */ /* 0x000fc6000ff7e0ff */
[----:B------:R-:W-:Y:S02]  /*31e0*/  F2FP.SATFINITE.E4M3.F32.PACK_AB_MERGE_C R19, RZ, R18, RZ ;  /* 0x00000012ff13723e */ /* 0x000fe400048070ff */
[--C-:B------:R-:W-:Y:S02]  /*31f0*/  IADD3.X R13, R13, UR7, R15.reuse, P3, !PT ;  /* 0x000000070d0d7c10 */ /* 0x100fe40009ffe40f */
[----:B------:R-:W-:Y:S01]  /*3200*/  PRMT R15, RZ, 0x7610, R15 ;  /* 0x00007610ff0f7816 */ /* 0x000fe2000000000f */
[----:B------:R0:W-:Y:S01]  /*3210*/  @!P1 STG.E.U8 desc[UR12][R16.64+0x39], R19 ;  /* 0x0000391310009986 */ /* 0x0001e2000c10110c */
[----:B------:R-:W-:Y:S05]  /*3220*/  @P2 BRA `(.L_x_88) ;  /* 0x0000000000042947 */ /* 0x000fea0003800000 */
[----:B------:R1:W5:Y:S02]  /*3230*/  LDG.E.U8 R15, desc[UR12][R12.64] ;  /* 0x0000000c0c0f7981 */ /* 0x000364000c1e1100 */
.L_x_88:
[----:B------:R-:W-:Y:S05]  /*3240*/  BSYNC B0 ;  /* 0x0000000000007941 */ /* 0x000fea0003800000 */
.L_x_87:
[----:B-----5:R-:W-:Y:S01]  /*3250*/  LOP3.LUT R15, R15, 0xff, RZ, 0xc0, !PT ;  /* 0x000000ff0f0f7812 */ /* 0x020fe200078ec0ff */
[----:B------:R-:W-:Y:S01]  /*3260*/  BSSY B0, `(.L_x_89) ;  /* 0x000000b000007945 */ /* 0x000fe20003800000 */
[----:B------:R-:W-:Y:S02]  /*3270*/  ISETP.LT.OR P3, PT, R9, 0x2, !P0 ;  /* 0x000000020900780c */ /* 0x000fe40004761670 */
[----:B------:R-:W-:-:S05]  /*3280*/  F2FP.F16.E4M3.UNPACK_B R15, R15 ;  /* 0x0000000fff0f723e */ /* 0x000fca00020006ff */
[----:B------:R-:W-:-:S05]  /*3290*/  HADD2.F32 R15, -RZ, R15.H0_H0 ;  /* 0x2000000fff0f7230 */ /* 0x000fca0000004100 */
[----:B------:R-:W-:-:S04]  /*32a0*/  FMUL R15, R15, R0 ;  /* 0x000000000f0f7220 */ /* 0x000fc80000400000 */
[----:B------:R-:W-:-:S05]  /*32b0*/  FFMA R15, R24, R8, R15 ;  /* 0x00000008180f7223 */ /* 0x000fca000000000f */
[----:B0-----:R-:W-:Y:S02]  /*32c0*/  F2FP.SATFINITE.E4M3.F32.PACK_AB_MERGE_C R17, RZ, R15, RZ ;  /* 0x0000000fff11723e */ /* 0x001fe400048070ff */
[----:B------:R-:W-:-:S03]  /*32d0*/  PRMT R15, RZ, 0x7610, R15 ;  /* 0x00007610ff0f7816 */ /* 0x000fc6000000000f */
[----:B------:R0:W-:Y:S01]  /*32e0*/  @!P2 STG.E.U8 desc[UR12][R6.64], R17 ;  /* 0x000000110600a986 */ /* 0x0001e2000c10110c */
[----:B------:R-:W-:Y:S05]  /*32f0*/  @P3 BRA `(.L_x_90) ;  /* 0x0000000000043947 */ /* 0x000fea0003800000 */
[----:B------:R2:W5:Y:S02]  /*3300*/  LDG.E.U8 R15, desc[UR12][R12.64+0x1] ;  /* 0x0000010c0c0f7981 */ /* 0x000564000c1e1100 */
.L_x_90:
[----:B------:R-:W-:Y:S05]  /*3310*/  BSYNC B0 ;  /* 0x0000000000007941 */ /* 0x000fea0003800000 */
.L_x_89:
[----:B-----5:R-:W-:Y:S01]  /*3320*/  LOP3.LUT R15, R15, 0xff, RZ, 0xc0, !PT ;  /* 0x000000ff0f0f7812 */ /* 0x020fe200078ec0ff */
[----:B------:R-:W-:Y:S01]  /*3330*/  BSSY B0, `(.L_x_91) ;  /* 0x0000013000007945 */ /* 0x000fe20003800000 */
[----:B0-----:R-:W-:Y:S02]  /*3340*/  IADD3 R17, P1, R2, 0x48, RZ ;  /* 0x0000004802117810 */ /* 0x001fe40007f3e0ff */
[----:B------:R-:W-:-:S03]  /*3350*/  F2FP.F16.E4M3.UNPACK_B R15, R15 ;  /* 0x0000000fff0f723e */ /* 0x000fc600020006ff */
[----:B------:R-:W-:Y:S01]  /*3360*/  IMAD.X R3, RZ, RZ, R3, P1 ;  /* 0x000000ffff037224 */ /* 0x000fe200008e0603 */
[----:B------:R-:W-:Y:S01]  /*3370*/  ISETP.GE.AND P1, PT, R14, 0x49, PT ;  /* 0x000000490e00780c */ /* 0x000fe20003f26270 */
[----:B------:R-:W-:Y:S02]  /*3380*/  HADD2.F32 R15, -RZ, R15.H0_H0 ;  /* 0x2000000fff0f7230 */ /* 0x000fe40000004100 */
[----:B------:R-:W-:Y:S01]  /*3390*/  IMAD.WIDE.U32 R4, R17, UR4, R4 ;  /* 0x0000000411047c25 */ /* 0x000fe2000f8e0004 */
[----:B------:R-:W-:-:S03]  /*33a0*/  ISETP.LT.OR P2, PT, R9, 0x1, !P1 ;  /* 0x000000010900780c */ /* 0x000fc60004f41670 */
[----:B------:R-:W-:Y:S01]  /*33b0*/  FMUL R2, R15, R0 ;  /* 0x000000000f027220 */ /* 0x000fe20000400000 */
[----:B------:R-:W-:-:S03]  /*33c0*/  IMAD R16, R3, UR4, RZ ;  /* 0x0000000403107c24 */ /* 0x000fc6000f8e02ff */
[----:B------:R-:W-:Y:S01]  /*33d0*/  FFMA R25, R25, R8, R2 ;  /* 0x0000000819197223 */ /* 0x000fe20000000002 */
[----:B------:R-:W-:Y:S01]  /*33e0*/  IMAD R17, R17, UR5, R16 ;  /* 0x0000000511117c24 */ /* 0x000fe2000f8e0210 */
[----:B------:R-:W-:Y:S02]  /*33f0*/  IADD3 R2, P4, R4, UR6, RZ ;  /* 0x0000000604027c10 */ /* 0x000fe4000ff9e0ff */
[----:B------:R-:W-:Y:S02]  /*3400*/  PRMT R4, RZ, 0x7610, R4 ;  /* 0x00007610ff047816 */ /* 0x000fe40000000004 */
[----:B------:R-:W-:Y:S02]  /*3410*/  F2FP.SATFINITE.E4M3.F32.PACK_AB_MERGE_C R25, RZ, R25, RZ ;  /* 0x00000019ff19723e */ /* 0x000fe400048070ff */
[----:B------:R-:W-:-:S03]  /*3420*/  IADD3.X R3, R5, UR7, R17, P4, !PT ;  /* 0x0000000705037c10 */ /* 0x000fc6000a7fe411 */
[----:B------:R0:W-:Y:S01]  /*3430*/  @!P3 STG.E.U8 desc[UR12][R6.64+0x1], R25 ;  /* 0x000001190600b986 */ /* 0x0001e2000c10110c */
[----:B------:R-:W-:Y:S05]  /*3440*/  @P2 BRA `(.L_x_92) ;  /* 0x0000000000042947 */ /* 0x000fea0003800000 */
[----:B------:R3:W5:Y:S02]  /*3450*/  LDG.E.U8 R4, desc[UR12][R2.64] ;  /* 0x0000000c02047981 */ /* 0x000764000c1e1100 */
.L_x_92:
[----:B------:R-:W-:Y:S05]  /*3460*/  BSYNC B0 ;  /* 0x0000000000007941 */ /* 0x000fea0003800000 */
.L_x_91:
[----:B-----5:R-:W-:Y:S01]  /*3470*/  LOP3.LUT R4, R4, 0xff, RZ, 0xc0, !PT ;  /* 0x000000ff04047812 */ /* 0x020fe200078ec0ff */
[----:B------:R-:W-:Y:S01]  /*3480*/  BSSY B0, `(.L_x_93) ;  /* 0x000000b000007945 */ /* 0x000fe20003800000 */
[----:B------:R-:W-:Y:S02]  /*3490*/  ISETP.LT.OR P3, PT, R9, 0x2, !P1 ;  /* 0x000000020900780c */ /* 0x000fe40004f61670 */
[----:B------:R-:W-:-:S05]  /*34a0*/  F2FP.F16.E4M3.UNPACK_B R4, R4 ;  /* 0x00000004ff04723e */ /* 0x000fca00020006ff */
[----:B------:R-:W-:Y:S01]  /*34b0*/  HADD2.F32 R5, -RZ, R4.H0_H0 ;  /* 0x20000004ff057230 */ /* 0x000fe20000004100 */
[----:B------:R-:W-:-:S04]  /*34c0*/  PRMT R4, RZ, 0x7610, R4 ;  /* 0x00007610ff047816 */ /* 0x000fc80000000004 */
[----:B------:R-:W-:-:S04]  /*34d0*/  FMUL R5, R5, R0 ;  /* 0x0000000005057220 */ /* 0x000fc80000400000 */
[----:B------:R-:W-:-:S05]  /*34e0*/  FFMA R5, R26, R8, R5 ;  /* 0x000000081a057223 */ /* 0x000fca0000000005 */
[----:B------:R-:W-:-:S05]  /*34f0*/  F2FP.SATFINITE.E4M3.F32.PACK_AB_MERGE_C R5, RZ, R5, RZ ;  /* 0x00000005ff05723e */ /* 0x000fca00048070ff */
[----:B------:R4:W-:Y:S01]  /*3500*/  @!P2 STG.E.U8 desc[UR12][R10.64], R5 ;  /* 0x000000050a00a986 */ /* 0x0009e2000c10110c */
[----:B------:R-:W-:Y:S05]  /*3510*/  @P3 BRA `(.L_x_94) ;  /* 0x0000000000043947 */ /* 0x000fea0003800000 */
[----:B------:R0:W5:Y:S02]  /*3520*/  LDG.E.U8 R4, desc[UR12][R2.64+0x1] ;  /* 0x0000010c02047981 */ /* 0x000164000c1e1100 */
.L_x_94:
[----:B------:R-:W-:Y:S05]  /*3530*/  BSYNC B0 ;  /* 0x0000000000007941 */ /* 0x000fea0003800000 */
.L_x_93:
[----:B-----5:R-:W-:Y:S01]  /*3540*/  LOP3.LUT R4, R4, 0xff, RZ, 0xc0, !PT ;  /* 0x000000ff04047812 */ /* 0x020fe200078ec0ff */
[----:B------:R-:W-:Y:S01]  /*3550*/  BSSY B0, `(.L_x_95) ;  /* 0x000000b000007945 */ /* 0x000fe20003800000 */
[----:B------:R-:W-:Y:S02]  /*3560*/  ISETP.LT.OR P2, PT, R9, 0x9, !P0 ;  /* 0x000000090900780c */ /* 0x000fe40004741670 */
[----:B------:R-:W-:-:S05]  /*3570*/  F2FP.F16.E4M3.UNPACK_B R4, R4 ;  /* 0x00000004ff04723e */ /* 0x000fca00020006ff */
[----:B----4-:R-:W-:-:S05]  /*3580*/  HADD2.F32 R5, -RZ, R4.H0_H0 ;  /* 0x20000004ff057230 */ /* 0x010fca0000004100 */
[----:B------:R-:W-:-:S04]  /*3590*/  FMUL R4, R5, R0 ;  /* 0x0000000005047220 */ /* 0x000fc80000400000 */
[----:B------:R-:W-:-:S05]  /*35a0*/  FFMA R4, R27, R8, R4 ;  /* 0x000000081b047223 */ /* 0x000fca0000000004 */
[----:B------:R-:W-:Y:S02]  /*35b0*/  F2FP.SATFINITE.E4M3.F32.PACK_AB_MERGE_C R5, RZ, R4, RZ ;  /* 0x00000004ff05723e */ /* 0x000fe400048070ff */
[----:B------:R-:W-:-:S03]  /*35c0*/  PRMT R4, RZ, 0x7610, R4 ;  /* 0x00007610ff047816 */ /* 0x000fc60000000004 */
[----:B------:R4:W-:Y:S01]  /*35d0*/  @!P3 STG.E.U8 desc[UR12][R10.64+0x1], R5 ;  /* 0x000001050a00b986 */ /* 0x0009e2000c10110c */
[----:B------:R-:W-:Y:S05]  /*35e0*/  @P2 BRA `(.L_x_96) ;  /* 0x0000000000042947 */ /* 0x000fea0003800000 */
[----:B------:R0:W5:Y:S02]  /*35f0*/  LDG.E.U8 R4, desc[UR12][R12.64+0x8] ;  /* 0x0000080c0c047981 */ /* 0x000164000c1e1100 */
.L_x_96:
[----:B------:R-:W-:Y:S05]  /*3600*/  BSYNC B0 ;  /* 0x0000000000007941 */ /* 0x000fea0003800000 */
.L_x_95:
[----:B-----5:R-:W-:Y:S01]  /*3610*/  LOP3.LUT R4, R4, 0xff, RZ, 0xc0, !PT ;  /* 0x000000ff04047812 */ /* 0x020fe200078ec0ff */
[----:B------:R-:W-:Y:S01]  /*3620*/  BSSY B0, `(.L_x_97) ;  /* 0x000000b000007945 */ /* 0x000fe20003800000 */
[----:B------:R-:W-:Y:S02]  /*3630*/  ISETP.LT.OR P3, PT, R9, 0xa, !P0 ;  /* 0x0000000a0900780c */ /* 0x000fe40004761670 */
[----:B------:R-:W-:-:S05]  /*3640*/  F2FP.F16.E4M3.UNPACK_B R4, R4 ;  /* 0x00000004ff04723e */ /* 0x000fca00020006ff */
[----:B----4-:R-:W-:Y:S01]  /*3650*/  HADD2.F32 R5, -RZ, R4.H0_H0 ;  /* 0x20000004ff057230 */ /* 0x010fe20000004100 */
[----:B------:R-:W-:-:S04]  /*3660*/  PRMT R4, RZ, 0x7610, R4 ;  /* 0x00007610ff047816 */ /* 0x000fc80000000004 */
[----:B------:R-:W-:-:S04]  /*3670*/  FMUL R5, R5, R0 ;  /* 0x0000000005057220 */ /* 0x000fc80000400000 */
[----:B------:R-:W-:-:S05]  /*3680*/  FFMA R5, R28, R8, R5 ;  /* 0x000000081c057223 */ /* 0x000fca0000000005 */
[----:B------:R-:W-:-:S05]  /*3690*/  F2FP.SATFINITE.E4M3.F32.PACK_AB_MERGE_C R5, RZ, R5, RZ ;  /* 0x00000005ff05723e */ /* 0x000fca00048070ff */
[----:B------:R4:W-:Y:S01]  /*36a0*/  @!P2 STG.E.U8 desc[UR12][R6.64+0x8], R5 ;  /* 0x000008050600a986 */ /* 0x0009e2000c10110c */
[----:B------:R-:W-:Y:S05]  /*36b0*/  @P3 BRA `(.L_x_98) ;  /* 0x0000000000043947 */ /* 0x000fea0003800000 */
[----:B------:R0:W5:Y:S02]  /*36c0*/  LDG.E.U8 R4, desc[UR12][R12.64+0x9] ;  /* 0x0000090c0c047981 */ /* 0x000164000c1e1100 */
.L_x_98:
[----:B------:R-:W-:Y:S05]  /*36d0*/  BSYNC B0 ;  /* 0x0000000000007941 */ /* 0x000fea0003800000 */
.L_x_97:
        /* <DEDUP_REMOVED lines=12> */
.L_x_100:
[----:B------:R-:W-:Y:S05]  /*37a0*/  BSYNC B0 ;  /* 0x0000000000007941 */ /* 0x000fea0003800000 */
.L_x_99:
        /* <DEDUP_REMOVED lines=12> */
.L_x_102:
[----:B------:R-:W-:Y:S05]  /*3870*/  BSYNC B0 ;  /* 0x0000000000007941 */ /* 0x000fea0003800000 */
.L_x_101:
        /* <DEDUP_REMOVED lines=12> */
.L_x_104:
[----:B------:R-:W-:Y:S05]  /*3940*/  BSYNC B0 ;  /* 0x0000000000007941 */ /* 0x000fea0003800000 */
.L_x_103:
        /* <DEDUP_REMOVED lines=12> */
.L_x_106:
[----:B------:R-:W-:Y:S05]  /*3a10*/  BSYNC B0 ;  /* 0x0000000000007941 */ /* 0x000fea0003800000 */
.L_x_105:
        /* <DEDUP_REMOVED lines=12> */
.L_x_108:
[----:B------:R-:W-:Y:S05]  /*3ae0*/  BSYNC B0 ;  /* 0x0000000000007941 */ /* 0x000fea0003800000 */
.L_x_107:
        /* <DEDUP_REMOVED lines=12> */
.L_x_110:
[----:B------:R-:W-:Y:S05]  /*3bb0*/  BSYNC B0 ;  /* 0x0000000000007941 */ /* 0x000fea0003800000 */
.L_x_109:
        /* <DEDUP_REMOVED lines=12> */
.L_x_112:
[----:B------:R-:W-:Y:S05]  /*3c80*/  BSYNC B0 ;  /* 0x0000000000007941 */ /* 0x000fea0003800000 */
.L_x_111:
        /* <DEDUP_REMOVED lines=12> */
.L_x_114:
[----:B------:R-:W-:Y:S05]  /*3d50*/  BSYNC B0 ;  /* 0x0000000000007941 */ /* 0x000fea0003800000 */
.L_x_113:
        /* <DEDUP_REMOVED lines=12> */
.L_x_116:
[----:B------:R-:W-:Y:S05]  /*3e20*/  BSYNC B0 ;  /* 0x0000000000007941 */ /* 0x000fea0003800000 */
.L_x_115:
        /* <DEDUP_REMOVED lines=12> */
.L_x_118:
[----:B------:R-:W-:Y:S05]  /*3ef0*/  BSYNC B0 ;  /* 0x0000000000007941 */ /* 0x000fea0003800000 */
.L_x_117:
        /* <DEDUP_REMOVED lines=12> */
.L_x_120:
[----:B------:R-:W-:Y:S05]  /*3fc0*/  BSYNC B0 ;  /* 0x0000000000007941 */ /* 0x000fea0003800000 */
.L_x_119:
        /* <DEDUP_REMOVED lines=12> */
.L_x_122:
[----:B------:R-:W-:Y:S05]  /*4090*/  BSYNC B0 ;  /* 0x0000000000007941 */ /* 0x000fea0003800000 */
.L_x_121:
        /* <DEDUP_REMOVED lines=12> */
.L_x_124:
[----:B------:R-:W-:Y:S05]  /*4160*/  BSYNC B0 ;  /* 0x0000000000007941 */ /* 0x000fea0003800000 */
.L_x_123:
        /* <DEDUP_REMOVED lines=12> */
.L_x_126:
[----:B------:R-:W-:Y:S05]  /*4230*/  BSYNC B0 ;  /* 0x0000000000007941 */ /* 0x000fea0003800000 */
.L_x_125:
        /* <DEDUP_REMOVED lines=12> */
.L_x_128:
[----:B------:R-:W-:Y:S05]  /*4300*/  BSYNC B0 ;  /* 0x0000000000007941 */ /* 0x000fea0003800000 */
.L_x_127:
        /* <DEDUP_REMOVED lines=12> */
.L_x_130:
[----:B------:R-:W-:Y:S05]  /*43d0*/  BSYNC B0 ;  /* 0x0000000000007941 */ /* 0x000fea0003800000 */
.L_x_129:
        /* <DEDUP_REMOVED lines=12> */
.L_x_132:
[----:B------:R-:W-:Y:S05]  /*44a0*/  BSYNC B0 ;  /* 0x0000000000007941 */ /* 0x000fea0003800000 */
.L_x_131:
        /* <DEDUP_REMOVED lines=12> */
.L_x_134:
[----:B------:R-:W-:Y:S05]  /*4570*/  BSYNC B0 ;  /* 0x0000000000007941 */ /* 0x000fea0003800000 */
.L_x_133:
        /* <DEDUP_REMOVED lines=12> */
.L_x_136:
[----:B------:R-:W-:Y:S05]  /*4640*/  BSYNC B0 ;  /* 0x0000000000007941 */ /* 0x000fea0003800000 */
.L_x_135:
[----:B-----5:R-:W-:Y:S01]  /*4650*/  F2FP.F16.E4M3.UNPACK_B R4, R4 ;  /* 0x00000004ff04723e */ /* 0x020fe200020006ff */
[----:B------:R-:W-:Y:S01]  /*4660*/  BSSY B0, `(.L_x_137) ;  /* 0x000000a000007945 */ /* 0x000fe20003800000 */
[----:B------:R-:W-:-:S03]  /*4670*/  ISETP.LT.OR P3, PT, R9, 0x32, !P0 ;  /* 0x000000320900780c */ /* 0x000fc60004761670 */
        /* <DEDUP_REMOVED lines=8> */
.L_x_138:
[----:B------:R-:W-:Y:S05]  /*4700*/  BSYNC B0 ;  /* 0x0000000000007941 */ /* 0x000fea0003800000 */
.L_x_137:
[----:B-----5:R-:W-:Y:S01]  /*4710*/  F2FP.F16.E4M3.UNPACK_B R4, R4 ;  /* 0x00000004ff04723e */ /* 0x020fe200020006ff */
[----:B------:R-:W-:Y:S01]  /*4720*/  BSSY B0, `(.L_x_139) ;  /* 0x000000a000007945 */ /* 0x000fe20003800000 */
[----:B------:R-:W-:-:S03]  /*4730*/  ISETP.LT.OR P2, PT, R9, 0x31, !P1 ;  /* 0x000000310900780c */ /* 0x000fc60004f41670 */
        /* <DEDUP_REMOVED lines=8> */
.L_x_140:
[----:B------:R-:W-:Y:S05]  /*47c0*/  BSYNC B0 ;  /* 0x0000000000007941 */ /* 0x000fea0003800000 */
.L_x_139:
        /* <DEDUP_REMOVED lines=11> */
.L_x_142:
[----:B------:R-:W-:Y:S05]  /*4880*/  BSYNC B0 ;  /* 0x0000000000007941 */ /* 0x000fea0003800000 */
.L_x_141:
        /* <DEDUP_REMOVED lines=11> */
.L_x_144:
[----:B------:R-:W-:Y:S05]  /*4940*/  BSYNC B0 ;  /* 0x0000000000007941 */ /* 0x000fea0003800000 */
.L_x_143:
        /* <DEDUP_REMOVED lines=11> */
.L_x_146:
[----:B------:R-:W-:Y:S05]  /*4a00*/  BSYNC B0 ;  /* 0x0000000000007941 */ /* 0x000fea0003800000 */
.L_x_145:
        /* <DEDUP_REMOVED lines=11> */
.L_x_148:
[----:B------:R-:W-:Y:S05]  /*4ac0*/  BSYNC B0 ;  /* 0x0000000000007941 */ /* 0x000fea0003800000 */
.L_x_147:
        /* <DEDUP_REMOVED lines=11> */
.L_x_150:
[----:B------:R-:W-:Y:S05]  /*4b80*/  BSYNC B0 ;  /* 0x0000000000007941 */ /* 0x000fea0003800000 */
.L_x_149:
[----:B-----5:R-:W-:-:S05]  /*4b90*/  F2FP.F16.E4M3.UNPACK_B R4, R4 ;  /* 0x00000004ff04723e */ /* 0x020fca00020006ff */
[----:B0--3--:R-:W-:-:S05]  /*4ba0*/  HADD2.F32 R3, -RZ, R4.H0_H0 ;  /* 0x20000004ff037230 */ /* 0x009fca0000004100 */
[----:B------:R-:W-:-:S04]  /*4bb0*/  FMUL R0, R3, R0 ;  /* 0x0000000003007220 */ /* 0x000fc80000400000 */
[----:B------:R-:W-:-:S05]  /*4bc0*/  FFMA R0, R55, R8, R0 ;  /* 0x0000000837007223 */ /* 0x000fca0000000000 */
[----:B------:R-:W-:Y:S01]  /*4bd0*/  F2FP.SATFINITE.E4M3.F32.PACK_AB_MERGE_C R3, RZ, R0, RZ ;  /* 0x00000000ff03723e */ /* 0x000fe200048070ff */
[----:B------:R-:W-:Y:S06]  /*4be0*/  @P1 EXIT ;  /* 0x000000000000194d */ /* 0x000fec0003800000 */
[----:B------:R-:W-:Y:S01]  /*4bf0*/  STG.E.U8 desc[UR12][R10.64+0x39], R3 ;  /* 0x000039030a007986 */ /* 0x000fe2000c10110c */
[----:B------:R-:W-:Y:S05]  /*4c00*/  EXIT ;  /* 0x000000000000794d */ /* 0x000fea0003800000 */
.L_x_22:
[----:B------:R-:W-:Y:S01]  /*4c10*/  ISETP.GE.AND P0, PT, R14, 0x1, PT ;  /* 0x000000010e00780c */ /* 0x000fe20003f06270 */
[-C--:B-1----:R-:W-:Y:S01]  /*4c20*/  FMUL R57, R57, R8.reuse ;  /* 0x0000000839397220 */ /* 0x082fe20000400000 */
[-C--:B------:R-:W-:Y:S01]  /*4c30*/  FMUL R56, R56, R8.reuse ;  /* 0x0000000838387220 */ /* 0x080fe20000400000 */
[----:B------:R-:W-:Y:S01]  /*4c40*/  ISETP.GE.AND P2, PT, R14, 0x9, PT ;  /* 0x000000090e00780c */ /* 0x000fe20003f46270 */
[-C--:B------:R-:W-:Y:S01]  /*4c50*/  FMUL R58, R58, R8.reuse ;  /* 0x000000083a3a7220 */ /* 0x080fe20000400000 */
[----:B------:R-:W-:Y:S01]  /*4c60*/  ISETP.LT.OR P3, PT, R9, 0x2, !P0 ;  /* 0x000000020900780c */ /* 0x000fe20004761670 */
[-C--:B------:R-:W-:Y:S01]  /*4c70*/  FMUL R59, R59, R8.reuse ;  /* 0x000000083b3b7220 */ /* 0x080fe20000400000 */
[----:B------:R-:W-:Y:S01]  /*4c80*/  ISETP.LT.OR P1, PT, R9, 0x1, !P0 ;  /* 0x000000010900780c */ /* 0x000fe20004721670 */
[-C--:B------:R-:W-:Y:S01]  /*4c90*/  FMUL R60, R60, R8.reuse ;  /* 0x000000083c3c7220 */ /* 0x080fe20000400000 */
[----:B------:R-:W-:Y:S01]  /*4ca0*/  F2FP.SATFINITE.E4M3.F32.PACK_AB_MERGE_C R57, RZ, R57, RZ ;  /* 0x00000039ff39723e */ /* 0x000fe200048070ff */
[----:B------:R-:W-:Y:S01]  /*4cb0*/  FMUL R61, R61, R8 ;  /* 0x000000083d3d7220 */ /* 0x000fe20000400000 */
[----:B------:R-:W-:Y:S01]  /*4cc0*/  F2FP.SATFINITE.E4M3.F32.PACK_AB_MERGE_C R3, RZ, R56, RZ ;  /* 0x00000038ff03723e */ /* 0x000fe200048070ff */
[-C--:B------:R-:W-:Y:S01]  /*4cd0*/  FMUL R62, R62, R8.reuse ;  /* 0x000000083e3e7220 */ /* 0x080fe20000400000 */
[----:B------:R-:W-:Y:S01]  /*4ce0*/  ISETP.LT.OR P4, PT, R9, 0x2, !P2 ;  /* 0x000000020900780c */ /* 0x000fe20005781670 */
[-C--:B------:R-:W-:Y:S01]  /*4cf0*/  FMUL R63, R63, R8.reuse ;  /* 0x000000083f3f7220 */ /* 0x080fe20000400000 */
[C---:B------:R-:W-:Y:S01]  /*4d00*/  ISETP.LT.OR P5, PT, R9.reuse, 0x9, !P0 ;  /* 0x000000090900780c */ /* 0x040fe200047a1670 */
[-C--:B------:R-:W-:Y:S01]  /*4d10*/  FMUL R64, R64, R8.reuse ;  /* 0x0000000840407220 */ /* 0x080fe20000400000 */
[C---:B------:R-:W-:Y:S01]  /*4d20*/  ISETP.LT.OR P6, PT, R9.reuse, 0xa, !P0 ;  /* 0x0000000a0900780c */ /* 0x040fe200047c1670 */
[----:B------:R-:W-:Y:S01]  /*4d30*/  @!P3 STG.E.U8 desc[UR12][R12.64+0x1], R57 ;  /* 0x000001390c00b986 */ /* 0x000fe2000c10110c */
[----:B------:R-:W-:Y:S01]  /*4d40*/  ISETP.LT.OR P3, PT, R9, 0x1, !P2 ;  /* 0x000000010900780c */ /* 0x000fe20005761670 */
[-C--:B------:R-:W-:Y:S01]  /*4d50*/  FMUL R65, R65, R8.reuse ;  /* 0x0000000841417220 */ /* 0x080fe20000400000 */
[----:B------:R-:W-:Y:S01]  /*4d60*/  F2FP.SATFINITE.E4M3.F32.PACK_AB_MERGE_C R59, RZ, R59, RZ ;  /* 0x0000003bff3b723e */ /* 0x000fe200048070ff */
[----:B------:R0:W-:Y:S01]  /*4d70*/  @!P1 STG.E.U8 desc[UR12][R12.64], R3 ;  /* 0x000000030c009986 */ /* 0x0001e2000c10110c */
[----:B------:R-:W-:Y:S01]  /*4d80*/  ISETP.LT.OR P1, PT, R9, 0x9, !P2 ;  /* 0x000000090900780c */ /* 0x000fe20005721670 */
[----:B------:R-:W-:Y:S01]  /*4d90*/  FMUL R66, R66, R8 ;  /* 0x0000000842427220 */ /* 0x000fe20000400000 */
[----:B------:R-:W-:Y:S01]  /*4da0*/  F2FP.SATFINITE.E4M3.F32.PACK_AB_MERGE_C R5, RZ, R60, RZ ;  /* 0x0000003cff05723e */ /* 0x000fe200048070ff */
[----:B------:R-:W-:Y:S01]  /*4db0*/  @!P4 STG.E.U8 desc[UR12][R16.64+0x1], R59 ;  /* 0x0000013b1000c986 */ /* 0x000fe2000c10110c */
[----:B------:R-:W-:Y:S01]  /*4dc0*/  F2FP.SATFINITE.E4M3.F32.PACK_AB_MERGE_C R61, RZ, R61, RZ ;  /* 0x0000003dff3d723e */ /* 0x000fe200048070ff */
[----:B------:R-:W-:Y:S01]  /*4dd0*/  FMUL R67, R67, R8 ;  /* 0x0000000843437220 */ /* 0x000fe20000400000 */
[----:B------:R-:W-:Y:S01]  /*4de0*/  F2FP.SATFINITE.E4M3.F32.PACK_AB_MERGE_C R15, RZ, R62, RZ ;  /* 0x0000003eff0f723e */ /* 0x000fe200048070ff */
[-C--:B------:R-:W-:Y:S01]  /*4df0*/  FMUL R68, R68, R8.reuse ;  /* 0x0000000844447220 */ /* 0x080fe20000400000 */
[----:B------:R-:W-:Y:S01]  /*4e00*/  ISETP.LT.OR P4, PT, R9, 0x12, !P0 ;  /* 0x000000120900780c */ /* 0x000fe20004781670 */
[-C--:B------:R-:W-:Y:S01]  /*4e10*/  FMUL R69, R69, R8.reuse ;  /* 0x0000000845457220 */ /* 0x080fe20000400000 */
[----:B------:R-:W-:Y:S01]  /*4e20*/  F2FP.SATFINITE.E4M3.F32.PACK_AB_MERGE_C R63, RZ, R63, RZ ;  /* 0x0000003fff3f723e */ /* 0x000fe200048070ff */
[----:B------:R-:W-:Y:S01]  /*4e30*/  FMUL R70, R70, R8 ;  /* 0x0000000846467220 */ /* 0x000fe20000400000 */
[----:B0-----:R-:W-:Y:S01]  /*4e40*/  F2FP.SATFINITE.E4M3.F32.PACK_AB_MERGE_C R3, RZ, R58, RZ ;  /* 0x0000003aff03723e */ /* 0x001fe200048070ff */
[-C--:B------:R-:W-:Y:S01]  /*4e50*/  FMUL R71, R71, R8.reuse ;  /* 0x0000000847477220 */ /* 0x080fe20000400000 */
[----:B------:R-:W-:Y:S01]  /*4e60*/  F2FP.SATFINITE.E4M3.F32.PACK_AB_MERGE_C R65, RZ, R65, RZ ;  /* 0x00000041ff41723e */ /* 0x000fe200048070ff */
[-C--:B------:R-:W-:Y:S01]  /*4e70*/  FMUL R72, R72, R8.reuse ;  /* 0x0000000848487220 */ /* 0x080fe20000400000 */
[----:B------:R-:W-:Y:S01]  /*4e80*/  F2FP.SATFINITE.E4M3.F32.PACK_AB_MERGE_C R67, RZ, R67, RZ ;  /* 0x00000043ff43723e */ /* 0x000fe200048070ff */
[----:B------:R0:W-:Y:S01]  /*4e90*/  @!P3 STG.E.U8 desc[UR12][R16.64], R3 ;  /* 0x000000031000b986 */ /* 0x0001e2000c10110c */
[----:B------:R-:W-:Y:S01]  /*4ea0*/  ISETP.LT.OR P3, PT, R9, 0xa, !P2 ;  /* 0x0000000a0900780c */ /* 0x000fe20005761670 */
[-C--:B------:R-:W-:Y:S01]  /*4eb0*/  FMUL R73, R73, R8.reuse ;  /* 0x0000000849497220 */ /* 0x080fe20000400000 */
[----:B------:R-:W-:Y:S01]  /*4ec0*/  F2FP.SATFINITE.E4M3.F32.PACK_AB_MERGE_C R69, RZ, R69, RZ ;  /* 0x00000045ff45723e */ /* 0x000fe200048070ff */
[----:B------:R1:W-:Y:S01]  /*4ed0*/  @!P5 STG.E.U8 desc[UR12][R12.64+0x8], R5 ;  /* 0x000008050c00d986 */ /* 0x0003e2000c10110c */
[C---:B------:R-:W-:Y:S01]  /*4ee0*/  ISETP.LT.OR P5, PT, R9.reuse, 0x11, !P2 ;  /* 0x000000110900780c */ /* 0x040fe200057a1670 */
[-C--:B------:R-:W-:Y:S01]  /*4ef0*/  FMUL R74, R74, R8.reuse ;  /* 0x000000084a4a7220 */ /* 0x080fe20000400000 */
[----:B------:R-:W-:Y:S01]  /*4f00*/  F2FP.SATFINITE.E4M3.F32.PACK_AB_MERGE_C R71, RZ, R71, RZ ;  /* 0x00000047ff47723e */ /* 0x000fe200048070ff */
[----:B------:R-:W-:Y:S01]  /*4f10*/  @!P6 STG.E.U8 desc[UR12][R12.64+0x9], R61 ;  /* 0x0000093d0c00e986 */ /* 0x000fe2000c10110c */
[----:B------:R-:W-:Y:S01]  /*4f20*/  ISETP.LT.OR P6, PT, R9, 0x12, !P2 ;  /* 0x000000120900780c */ /* 0x000fe200057c1670 */
[-C--:B------:R-:W-:Y:S01]  /*4f30*/  FMUL R75, R75, R8.reuse ;  /* 0x000000084b4b7220 */ /* 0x080fe20000400000 */
[-C--:B------:R-:W-:Y:S01]  /*4f40*/  FMUL R76, R76, R8.reuse ;  /* 0x000000084c4c7220 */ /* 0x080fe20000400000 */
[----:B------:R2:W-:Y:S01]  /*4f50*/  @!P1 STG.E.U8 desc[UR12][R16.64+0x8], R15 ;  /* 0x0000080f10009986 */ /* 0x0005e2000c10110c */
[----:B------:R-:W-:Y:S01]  /*4f60*/  ISETP.LT.OR P1, PT, R9, 0x11, !P0 ;  /* 0x000000110900780c */ /* 0x000fe20004721670 */
[----:B------:R-:W-:Y:S01]  /*4f70*/  FMUL R77, R77, R8 ;  /* 0x000000084d4d7220 */ /* 0x000fe20000400000 */
[----:B0-----:R-:W-:Y:S01]  /*4f80*/  F2FP.SATFINITE.E4M3.F32.PACK_AB_MERGE_C R3, RZ, R64, RZ ;  /* 0x00000040ff03723e */ /* 0x001fe200048070ff */
[----:B------:R-:W-:Y:S01]  /*4f90*/  @!P3 STG.E.U8 desc[UR12][R16.64+0x9], R63 ;  /* 0x0000093f1000b986 */ /* 0x000fe2000c10110c */
[----:B-1----:R-:W-:Y:S01]  /*4fa0*/  F2FP.SATFINITE.E4M3.F32.PACK_AB_MERGE_C R5, RZ, R66, RZ ;  /* 0x00000042ff05723e */ /* 0x002fe200048070ff */
[-C--:B------:R-:W-:Y:S01]  /*4fb0*/  FMUL R78, R78, R8.reuse ;  /* 0x000000084e4e7220 */ /* 0x080fe20000400000 */
[C---:B------:R-:W-:Y:S01]  /*4fc0*/  ISETP.LT.OR P3, PT, R9.reuse, 0x19, !P0 ;  /* 0x000000190900780c */ /* 0x040fe20004761670 */
[----:B------:R-:W-:Y:S01]  /*4fd0*/  @!P4 STG.E.U8 desc[UR12][R12.64+0x11], R65 ;  /* 0x000011410c00c986 */ /* 0x000fe2000c10110c */
[----:B------:R-:W-:Y:S01]  /*4fe0*/  ISETP.LT.OR P4, PT, R9, 0x1a, !P0 ;  /* 0x0000001a0900780c */ /* 0x000fe20004781670 */
[-C--:B------:R-:W-:Y:S01]  /*4ff0*/  FMUL R79, R79, R8.reuse ;  /* 0x000000084f4f7220 */ /* 0x080fe20000400000 */
[----:B------:R-:W-:Y:S01]  /*5000*/  F2FP.SATFINITE.E4M3.F32.PACK_AB_MERGE_C R73, RZ, R73, RZ ;  /* 0x00000049ff49723e */ /* 0x000fe200048070ff */
[----:B------:R-:W-:Y:S01]  /*5010*/  FMUL R81, R81, R8 ;  /* 0x0000000851517220 */ /* 0x000fe20000400000 */
[----:B--2---:R-:W-:Y:S01]  /*5020*/  F2FP.SATFINITE.E4M3.F32.PACK_AB_MERGE_C R15, RZ, R72, RZ ;  /* 0x00000048ff0f723e */ /* 0x004fe200048070ff */
[----:B------:R0:W-:Y:S01]  /*5030*/  @!P1 STG.E.U8 desc[UR12][R12.64+0x10], R3 ;  /* 0x000010030c009986 */ /* 0x0001e2000c10110c */
[C---:B------:R-:W-:Y:S01]  /*5040*/  ISETP.LT.OR P1, PT, R9.reuse, 0x21, !P0 ;  /* 0x000000210900780c */ /* 0x040fe20004721670 */
        /* <DEDUP_REMOVED lines=8> */
[----:B------:R-:W-:Y:S01]  /*50d0*/  FMUL R83, R83, R8 ;  /* 0x0000000853537220 */ /* 0x000fe20000400000 */
[----:B------:R-:W-:Y:S01]  /*50e0*/  F2FP.SATFINITE.E4M3.F32.PACK_AB_MERGE_C R79, RZ, R79, RZ ;  /* 0x0000004fff4f723e */ /* 0x000fe200048070ff */
[----:B------:R-:W-:Y:S01]  /*50f0*/  @!P4 STG.E.U8 desc[UR12][R12.64+0x19], R69 ;  /* 0x000019450c00c986 */ /* 0x000fe2000c10110c */
[----:B0-----:R-:W-:Y:S01]  /*5100*/  F2FP.SATFINITE.E4M3.F32.PACK_AB_MERGE_C R3, RZ, R68, RZ ;  /* 0x00000044ff03723e */ /* 0x001fe200048070ff */
[-C--:B------:R-:W-:Y:S01]  /*5110*/  FMUL R84, R84, R8.reuse ;  /* 0x0000000854547220 */ /* 0x080fe20000400000 */
[----:B------:R-:W-:Y:S01]  /*5120*/  ISETP.LT.OR P4, PT, R9, 0x22, !P2 ;  /* 0x000000220900780c */ /* 0x000fe20005781670 */
[----:B------:R-:W-:Y:S01]  /*5130*/  FMUL R85, R85, R8 ;  /* 0x0000000855557220 */ /* 0x000fe20000400000 */
[----:B-1----:R-:W-:Y:S01]  /*5140*/  F2FP.SATFINITE.E4M3.F32.PACK_AB_MERGE_C R5, RZ, R70, RZ ;  /* 0x00000046ff05723e */ /* 0x002fe200048070ff */
[----:B------:R0:W-:Y:S01]  /*5150*/  @!P3 STG.E.U8 desc[UR12][R12.64+0x18], R3 ;  /* 0x000018030c00b986 */ /* 0x0001e2000c10110c */
[C---:B------:R-:W-:Y:S01]  /*5160*/  ISETP.LT.OR P3, PT, R9.reuse, 0x22, !P0 ;  /* 0x000000220900780c */ /* 0x040fe20004761670 */
[-C--:B------:R-:W-:Y:S01]  /*5170*/  FMUL R86, R86, R8.reuse ;  /* 0x0000000856567220 */ /* 0x080fe20000400000 */
[----:B------:R-:W-:Y:S01]  /*5180*/  F2FP.SATFINITE.E4M3.F32.PACK_AB_MERGE_C R81, RZ, R81, RZ ;  /* 0x00000051ff51723e */ /* 0x000fe200048070ff */
[----:B------:R1:W-:Y:S01]  /*5190*/  @!P5 STG.E.U8 desc[UR12][R16.64+0x18], R5 ;  /* 0x000018051000d986 */ /* 0x0003e2000c10110c */
[----:B------:R-:W-:Y:S01]  /*51a0*/  ISETP.LT.OR P5, PT, R9, 0x29, !P0 ;  /* 0x000000290900780c */ /* 0x000fe200047a1670 */
[-C--:B------:R-:W-:Y:S01]  /*51b0*/  FMUL R87, R87, R8.reuse ;  /* 0x0000000857577220 */ /* 0x080fe20000400000 */
[----:B------:R-:W-:Y:S01]  /*51c0*/  F2FP.SATFINITE.E4M3.F32.PACK_AB_MERGE_C R83, RZ, R83, RZ ;  /* 0x00000053ff53723e */ /* 0x000fe200048070ff */
[----:B------:R-:W-:Y:S01]  /*51d0*/  @!P6 STG.E.U8 desc[UR12][R16.64+0x19], R71 ;  /* 0x000019471000e986 */ /* 0x000fe2000c10110c */
[C---:B------:R-:W-:Y:S01]  /*51e0*/  ISETP.LT.OR P6, PT, R9.reuse, 0x2a, !P0 ;  /* 0x0000002a0900780c */ /* 0x040fe200047c1670 */
[-C--:B------:R-:W-:Y:S01]  /*51f0*/  FMUL R24, R24, R8.reuse ;  /* 0x0000000818187220 */ /* 0x080fe20000400000 */
[----:B------:R-:W-:Y:S01]  /*5200*/  F2FP.SATFINITE.E4M3.F32.PACK_AB_MERGE_C R85, RZ, R85, RZ ;  /* 0x00000055ff55723e */ /* 0x000fe200048070ff */
        /* <DEDUP_REMOVED lines=25> */
[----:B------:R-:W-:Y:S01]  /*53a0*/  FMUL R32, R32, R8 ;  /* 0x0000000820207220 */ /* 0x000fe20000400000 */
[----:B0-----:R-:W-:Y:S01]  /*53b0*/  F2FP.SATFINITE.E4M3.F32.PACK_AB_MERGE_C R3, RZ, R78, RZ ;  /* 0x0000004eff03723e */ /* 0x001fe200048070ff */
[----:B------:R-:W-:Y:S01]  /*53c0*/  @!P3 STG.E.U8 desc[UR12][R16.64+0x29], R79 ;  /* 0x0000294f1000b986 */ /* 0x000fe2000c10110c */
[----:B------:R-:W-:Y:S01]  /*53d0*/  ISETP.LT.OR P3, PT, R9, 0x3a, !P0 ;  /* 0x0000003a0900780c */ /* 0x000fe20004761670 */
[----:B------:R-:W-:Y:S01]  /*53e0*/  FMUL R33, R33, R8 ;  /* 0x0000000821217220 */ /* 0x000fe20000400000 */
[----:B-1----:R-:W-:Y:S01]  /*53f0*/  F2FP.SATFINITE.E4M3.F32.PACK_AB_MERGE_C R5, RZ, R80, RZ ;  /* 0x00000050ff05723e */ /* 0x002fe200048070ff */
[----:B------:R0:W-:Y:S01]  /*5400*/  @!P1 STG.E.U8 desc[UR12][R16.64+0x28], R3 ;  /* 0x0000280310009986 */ /* 0x0001e2000c10110c */
[----:B------:R-:W-:Y:S01]  /*5410*/  ISETP.GE.AND P1, PT, R14, 0x41, PT ;  /* 0x000000410e00780c */ /* 0x000fe20003f26270 */
[-C--:B------:R-:W-:Y:S01]  /*5420*/  FMUL R34, R34, R8.reuse ;  /* 0x0000000822227220 */ /* 0x080fe20000400000 */
[----:B------:R-:W-:Y:S01]  /*5430*/  F2FP.SATFINITE.E4M3.F32.PACK_AB_MERGE_C R29, RZ, R29, RZ ;  /* 0x0000001dff1d723e */ /* 0x000fe200048070ff */
[----:B------:R-:W-:Y:S01]  /*5440*/  @!P5 STG.E.U8 desc[UR12][R12.64+0x31], R81 ;  /* 0x000031510c00d986 */ /* 0x000fe2000c10110c */
[----:B------:R-:W-:Y:S01]  /*5450*/  ISETP.LT.OR P5, PT, R9, 0x32, !P2 ;  /* 0x000000320900780c */ /* 0x000fe200057a1670 */
[-C--:B------:R-:W-:Y:S01]  /*5460*/  FMUL R35, R35, R8.reuse ;  /* 0x0000000823237220 */ /* 0x080fe20000400000 */
[----:B------:R-:W-:Y:S01]  /*5470*/  F2FP.SATFINITE.E4M3.F32.PACK_AB_MERGE_C R31, RZ, R31, RZ ;  /* 0x0000001fff1f723e */ /* 0x000fe200048070ff */
[----:B------:R1:W-:Y:S01]  /*5480*/  @!P4 STG.E.U8 desc[UR12][R12.64+0x30], R5 ;  /* 0x000030050c00c986 */ /* 0x0003e2000c10110c */
[C---:B------:R-:W-:Y:S01]  /*5490*/  ISETP.LT.OR P4, PT, R9.reuse, 0x39, !P0 ;  /* 0x000000390900780c */ /* 0x040fe20004781670 */
[-C--:B------:R-:W-:Y:S01]  /*54a0*/  FMUL R36, R36, R8.reuse ;  /* 0x0000000824247220 */ /* 0x080fe20000400000 */
[----:B------:R-:W-:Y:S01]  /*54b0*/  ISETP.GE.AND P0, PT, R14, 0x49, PT ;  /* 0x000000490e00780c */ /* 0x000fe20003f06270 */
[----:B------:R-:W-:Y:S01]  /*54c0*/  @!P6 STG.E.U8 desc[UR12][R16.64+0x30], R15 ;  /* 0x0000300f1000e986 */ /* 0x000fe2000c10110c */
[----:B------:R-:W-:Y:S01]  /*54d0*/  ISETP.LT.OR P6, PT, R9, 0x39, !P2 ;  /* 0x000000390900780c */ /* 0x000fe200057c1670 */
[----:B------:R-:W-:Y:S01]  /*54e0*/  FMUL R37, R37, R8 ;  /* 0x0000000825257220 */ /* 0x000fe20000400000 */
[----:B0-----:R-:W-:Y:S01]  /*54f0*/  F2FP.SATFINITE.E4M3.F32.PACK_AB_MERGE_C R3, RZ, R84, RZ ;  /* 0x00000054ff03723e */ /* 0x001fe200048070ff */
[-C--:B------:R-:W-:Y:S01]  /*5500*/  FMUL R38, R38, R8.reuse ;  /* 0x0000000826267220 */ /* 0x080fe20000400000 */
[C---:B------:R-:W-:Y:S01]  /*5510*/  ISETP.LT.OR P2, PT, R9.reuse, 0x3a, !P2 ;  /* 0x0000003a0900780c */ /* 0x040fe20005741670 */
[----:B------:R-:W-:Y:S01]  /*5520*/  @!P5 STG.E.U8 desc[UR12][R16.64+0x31], R83 ;  /* 0x000031531000d986 */ /* 0x000fe2000c10110c */
        /* <DEDUP_REMOVED lines=24> */
[----:B--2---:R-:W-:Y:S01]  /*56b0*/  F2FP.SATFINITE.E4M3.F32.PACK_AB_MERGE_C R5, RZ, R26, RZ ;  /* 0x0000001aff05723e */ /* 0x004fe200048070ff */
[-C--:B------:R-:W-:Y:S01]  /*56c0*/  FMUL R45, R45, R8.reuse ;  /* 0x000000082d2d7220 */ /* 0x080fe20000400000 */
[C---:B------:R-:W-:Y:S01]  /*56d0*/  ISETP.LT.OR P3, PT, R9.reuse, 0x9, !P1 ;  /* 0x000000090900780c */ /* 0x040fe20004f61670 */
[----:B------:R-:W-:Y:S01]  /*56e0*/  @!P6 STG.E.U8 desc[UR12][R10.64+0x1], R27 ;  /* 0x0000011b0a00e986 */ /* 0x000fe2000c10110c */
[C---:B------:R-:W-:Y:S01]  /*56f0*/  ISETP.LT.OR P6, PT, R9.reuse, 0xa, !P0 ;  /* 0x0000000a0900780c */ /* 0x040fe200047c1670 */
        /* <DEDUP_REMOVED lines=9> */
[----:B------:R-:W-:Y:S01]  /*5790*/  ISETP.LT.OR P4, PT, R9, 0x12, !P0 ;  /* 0x000000120900780c */ /* 0x000fe20004781670 */
[-C--:B------:R-:W-:Y:S01]  /*57a0*/  FMUL R49, R49, R8.reuse ;  /* 0x0000000831317220 */ /* 0x080fe20000400000 */
[----:B------:R-:W-:Y:S01]  /*57b0*/  F2FP.SATFINITE.E4M3.F32.PACK_AB_MERGE_C R43, RZ, R43, RZ ;  /* 0x0000002bff2b723e */ /* 0x000fe200048070ff */
[----:B------:R0:W-:Y:S01]  /*57c0*/  @!P3 STG.E.U8 desc[UR12][R6.64+0x8], R3 ;  /* 0x000008030600b986 */ /* 0x0001e2000c10110c */
[C---:B------:R-:W-:Y:S01]  /*57d0*/  ISETP.LT.OR P3, PT, R9.reuse, 0x12, !P1 ;  /* 0x000000120900780c */ /* 0x040fe20004f61670 */
[----:B------:R-:W-:Y:S01]  /*57e0*/  FMUL R50, R50, R8 ;  /* 0x0000000832327220 */ /* 0x000fe20000400000 */
[----:B-1----:R-:W-:Y:S01]  /*57f0*/  F2FP.SATFINITE.E4M3.F32.PACK_AB_MERGE_C R5, RZ, R30, RZ ;  /* 0x0000001eff05723e */ /* 0x002fe200048070ff */
[----:B------:R-:W-:Y:S01]  /*5800*/  @!P6 STG.E.U8 desc[UR12][R10.64+0x9], R31 ;  /* 0x0000091f0a00e986 */ /* 0x000fe2000c10110c */
[----:B------:R-:W-:Y:S01]  /*5810*/  ISETP.LT.OR P6, PT, R9, 0x1a, !P1 ;  /* 0x0000001a0900780c */ /* 0x000fe20004fc1670 */
[-C--:B------:R-:W-:Y:S01]  /*5820*/  FMUL R51, R51, R8.reuse ;  /* 0x0000000833337220 */ /* 0x080fe20000400000 */
[----:B------:R-:W-:Y:S01]  /*5830*/  F2FP.SATFINITE.E4M3.F32.PACK_AB_MERGE_C R45, RZ, R45, RZ ;  /* 0x0000002dff2d723e */ /* 0x000fe200048070ff */
[----:B------:R1:W-:Y:S01]  /*5840*/  @!P5 STG.E.U8 desc[UR12][R10.64+0x8], R5 ;  /* 0x000008050a00d986 */ /* 0x0003e2000c10110c */
        /* <DEDUP_REMOVED lines=8> */
[----:B------:R-:W-:Y:S01]  /*58d0*/  ISETP.LT.OR P3, PT, R9, 0x1a, !P0 ;  /* 0x0000001a0900780c */ /* 0x000fe20004761670 */
[----:B------:R-:W-:Y:S01]  /*58e0*/  FMUL R54, R54, R8 ;  /* 0x0000000836367220 */ /* 0x000fe20000400000 */
[----:B------:R-:W-:Y:S01]  /*58f0*/  F2FP.SATFINITE.E4M3.F32.PACK_AB_MERGE_C R49, RZ, R49, RZ ;  /* 0x00000031ff31723e */ /* 0x000fe200048070ff */
[----:B------:R-:W-:Y:S01]  /*5900*/  @!P4 STG.E.U8 desc[UR12][R10.64+0x11], R35 ;  /* 0x000011230a00c986 */ /* 0x000fe2000c10110c */
[----:B-1----:R-:W-:Y:S01]  /*5910*/  F2FP.SATFINITE.E4M3.F32.PACK_AB_MERGE_C R5, RZ, R36, RZ ;  /* 0x00000024ff05723e */ /* 0x002fe200048070ff */
[----:B------:R-:W-:Y:S01]  /*5920*/  FMUL R8, R55, R8 ;  /* 0x0000000837087220 */ /* 0x000fe20000400000 */
[----:B------:R-:W-:-:S02]  /*5930*/  ISETP.LT.OR P4, PT, R9, 0x21, !P1 ;  /* 0x000000210900780c */ /* 0x000fc40004f81670 */
[----:B--2---:R-:W-:Y:S01]  /*5940*/  F2FP.SATFINITE.E4M3.F32.PACK_AB_MERGE_C R13, RZ, R42, RZ ;  /* 0x0000002aff0d723e */ /* 0x004fe200048070ff */
[----:B------:R0:W-:Y:S01]  /*5950*/  @!P2 STG.E.U8 desc[UR12][R10.64+0x10], R3 ;  /* 0x000010030a00a986 */ /* 0x0001e2000c10110c */
[C---:B------:R-:W-:Y:S02]  /*5960*/  ISETP.LT.OR P2, PT, R9.reuse, 0x19, !P0 ;  /* 0x000000190900780c */ /* 0x040fe40004741670 */
[----:B------:R-:W-:Y:S01]  /*5970*/  F2FP.SATFINITE.E4M3.F32.PACK_AB_MERGE_C R51, RZ, R51, RZ ;  /* 0x00000033ff33723e */ /* 0x000fe200048070ff */
[----:B------:R1:W-:Y:S01]  /*5980*/  @!P5 STG.E.U8 desc[UR12][R6.64+0x18], R5 ;  /* 0x000018050600d986 */ /* 0x0003e2000c10110c */
[C---:B------:R-:W-:Y:S02]  /*5990*/  ISETP.LT.OR P5, PT, R9.reuse, 0x22, !P1 ;  /* 0x000000220900780c */ /* 0x040fe40004fa1670 */
[----:B------:R-:W-:Y:S01]  /*59a0*/  F2FP.SATFINITE.E4M3.F32.PACK_AB_MERGE_C R53, RZ, R53, RZ ;  /* 0x00000035ff35723e */ /* 0x000fe200048070ff */
[----:B------:R-:W-:Y:S01]  /*59b0*/  @!P6 STG.E.U8 desc[UR12][R6.64+0x19], R37 ;  /* 0x000019250600e986 */ /* 0x000fe2000c10110c */
[----:B------:R-:W-:-:S02]  /*59c0*/  ISETP.LT.OR P6, PT, R9, 0x21, !P0 ;  /* 0x000000210900780c */ /* 0x000fc400047c1670 */
[----:B0-----:R-:W-:Y:S01]  /*59d0*/  F2FP.SATFINITE.E4M3.F32.PACK_AB_MERGE_C R3, RZ, R38, RZ ;  /* 0x00000026ff03723e */ /* 0x001fe200048070ff */
[----:B------:R-:W-:Y:S01]  /*59e0*/  @!P3 STG.E.U8 desc[UR12][R10.64+0x19], R39 ;  /* 0x000019270a00b986 */ /* 0x000fe2000c10110c */
[C---:B------:R-:W-:Y:S02]  /*59f0*/  ISETP.LT.OR P3, PT, R9.reuse, 0x29, !P0 ;  /* 0x000000290900780c */ /* 0x040fe40004761670 */
[----:B-1----:R-:W-:Y:S01]  /*5a00*/  F2FP.SATFINITE.E4M3.F32.PACK_AB_MERGE_C R5, RZ, R40, RZ ;  /* 0x00000028ff05723e */ /* 0x002fe200048070ff */
[----:B------:R0:W-:Y:S01]  /*5a10*/  @!P2 STG.E.U8 desc[UR12][R10.64+0x18], R3 ;  /* 0x000018030a00a986 */ /* 0x0001e2000c10110c */
[----:B------:R-:W-:-:S03]  /*5a20*/  ISETP.LT.OR P2, PT, R9, 0x29, !P1 ;  /* 0x000000290900780c */ /* 0x000fc60004f41670 */
[----:B------:R1:W-:Y:S01]  /*5a30*/  @!P4 STG.E.U8 desc[UR12][R6.64+0x20], R5 ;  /* 0x000020050600c986 */ /* 0x0003e2000c10110c */
[----:B------:R-:W-:-:S03]  /*5a40*/  ISETP.LT.OR P4, PT, R9, 0x2a, !P0 ;  /* 0x0000002a0900780c */ /* 0x000fc60004781670 */
[----:B------:R-:W-:Y:S01]  /*5a50*/  @!P5 STG.E.U8 desc[UR12][R6.64+0x21], R41 ;  /* 0x000021290600d986 */ /* 0x000fe2000c10110c */
[----:B------:R-:W-:-:S03]  /*5a60*/  ISETP.LT.OR P5, PT, R9, 0x2a, !P1 ;  /* 0x0000002a0900780c */ /* 0x000fc60004fa1670 */
[----:B------:R2:W-:Y:S01]  /*5a70*/  @!P6 STG.E.U8 desc[UR12][R10.64+0x20], R13 ;  /* 0x0000200d0a00e986 */ /* 0x0005e2000c10110c */
[----:B------:R-:W-:Y:S02]  /*5a80*/  ISETP.LT.OR P6, PT, R9, 0x22, !P0 ;  /* 0x000000220900780c */ /* 0x000fe400047c1670 */
[----:B0-----:R-:W-:Y:S02]  /*5a90*/  F2FP.SATFINITE.E4M3.F32.PACK_AB_MERGE_C R3, RZ, R44, RZ ;  /* 0x0000002cff03723e */ /* 0x001fe400048070ff */
[----:B-1----:R-:W-:Y:S02]  /*5aa0*/  F2FP.SATFINITE.E4M3.F32.PACK_AB_MERGE_C R5, RZ, R46, RZ ;  /* 0x0000002eff05723e */ /* 0x002fe400048070ff */
[----:B--2---:R-:W-:-:S07]  /*5ab0*/  F2FP.SATFINITE.E4M3.F32.PACK_AB_MERGE_C R13, RZ, R48, RZ ;  /* 0x00000030ff0d723e */ /* 0x004fce00048070ff */
[----:B------:R-:W-:Y:S01]  /*5ac0*/  @!P6 STG.E.U8 desc[UR12][R10.64+0x21], R43 ;  /* 0x0000212b0a00e986 */ /* 0x000fe2000c10110c */
[----:B------:R-:W-:-:S03]  /*5ad0*/  ISETP.LT.OR P6, PT, R9, 0x31, !P1 ;  /* 0x000000310900780c */ /* 0x000fc60004fc1670 */
[----:B------:R0:W-:Y:S01]  /*5ae0*/  @!P2 STG.E.U8 desc[UR12][R6.64+0x28], R3 ;  /* 0x000028030600a986 */ /* 0x0001e2000c10110c */
[----:B------:R-:W-:-:S03]  /*5af0*/  ISETP.LT.OR P2, PT, R9, 0x32, !P1 ;  /* 0x000000320900780c */ /* 0x000fc60004f41670 */
[----:B------:R-:W-:Y:S01]  /*5b00*/  @!P5 STG.E.U8 desc[UR12][R6.64+0x29], R45 ;  /* 0x0000292d0600d986 */ /* 0x000fe2000c10110c */
[----:B------:R-:W-:-:S03]  /*5b10*/  ISETP.LT.OR P5, PT, R9, 0x31, !P0 ;  /* 0x000000310900780c */ /* 0x000fc600047a1670 */
[----:B------:R1:W-:Y:S01]  /*5b20*/  @!P3 STG.E.U8 desc[UR12][R10.64+0x28], R5 ;  /* 0x000028050a00b986 */ /* 0x0003e2000c10110c */
[C---:B------:R-:W-:Y:S02]  /*5b30*/  ISETP.LT.OR P3, PT, R9.reuse, 0x39, !P1 ;  /* 0x000000390900780c */ /* 0x040fe40004f61670 */
[C---:B------:R-:W-:Y:S01]  /*5b40*/  ISETP.LT.OR P1, PT, R9.reuse, 0x3a, !P1 ;  /* 0x0000003a0900780c */ /* 0x040fe20004f21670 */
[----:B------:R-:W-:Y:S01]  /*5b50*/  @!P4 STG.E.U8 desc[UR12][R10.64+0x29], R47 ;  /* 0x0000292f0a00c986 */ /* 0x000fe2000c10110c */
[C---:B------:R-:W-:Y:S02]  /*5b60*/  ISETP.LT.OR P4, PT, R9.reuse, 0x32, !P0 ;  /* 0x000000320900780c */ /* 0x040fe40004781670 */
[----:B0-----:R-:W-:Y:S01]  /*5b70*/  F2FP.SATFINITE.E4M3.F32.PACK_AB_MERGE_C R3, RZ, R50, RZ ;  /* 0x00000032ff03723e */ /* 0x001fe200048070ff */
[----:B------:R0:W-:Y:S01]  /*5b80*/  @!P6 STG.E.U8 desc[UR12][R6.64+0x30], R13 ;  /* 0x0000300d0600e986 */ /* 0x0001e2000c10110c */
[C---:B------:R-:W-:Y:S02]  /*5b90*/  ISETP.LT.OR P6, PT, R9.reuse, 0x39, !P0 ;  /* 0x000000390900780c */ /* 0x040fe400047c1670 */
[----:B------:R-:W-:Y:S01]  /*5ba0*/  ISETP.LT.OR P0, PT, R9, 0x3a, !P0 ;  /* 0x0000003a0900780c */ /* 0x000fe20004701670 */
[----:B------:R2:W-:Y:S01]  /*5bb0*/  @!P2 STG.E.U8 desc[UR12][R6.64+0x31], R49 ;  /* 0x000031310600a986 */ /* 0x0005e2000c10110c */
[----:B-1----:R-:W-:-:S02]  /*5bc0*/  F2FP.SATFINITE.E4M3.F32.PACK_AB_MERGE_C R5, RZ, R52, RZ ;  /* 0x00000034ff05723e */ /* 0x002fc400048070ff */
[----:B------:R-:W-:Y:S01]  /*5bd0*/  F2FP.SATFINITE.E4M3.F32.PACK_AB_MERGE_C R9, RZ, R54, RZ ;  /* 0x00000036ff09723e */ /* 0x000fe200048070ff */
[----:B------:R2:W-:Y:S04]  /*5be0*/  @!P5 STG.E.U8 desc[UR12][R10.64+0x30], R3 ;  /* 0x000030030a00d986 */ /* 0x0005e8000c10110c */
[----:B------:R2:W-:Y:S01]  /*5bf0*/  @!P4 STG.E.U8 desc[UR12][R10.64+0x31], R51 ;  /* 0x000031330a00c986 */ /* 0x0005e2000c10110c */
[----:B0-----:R-:W-:-:S03]  /*5c00*/  F2FP.SATFINITE.E4M3.F32.PACK_AB_MERGE_C R13, RZ, R8, RZ ;  /* 0x00000008ff0d723e */ /* 0x001fc600048070ff */
[----:B------:R2:W-:Y:S04]  /*5c10*/  @!P3 STG.E.U8 desc[UR12][R6.64+0x38], R5 ;  /* 0x000038050600b986 */ /* 0x0005e8000c10110c */
[----:B------:R2:W-:Y:S04]  /*5c20*/  @!P1 STG.E.U8 desc[UR12][R6.64+0x39], R53 ;  /* 0x0000393506009986 */ /* 0x0005e8000c10110c */
[----:B------:R2:W-:Y:S01]  /*5c30*/  @!P6 STG.E.U8 desc[UR12][R10.64+0x38], R9 ;  /* 0x000038090a00e986 */ /* 0x0005e2000c10110c */
[----:B------:R-:W-:Y:S05]  /*5c40*/  @P0 EXIT ;  /* 0x000000000000094d */ /* 0x000fea0003800000 */
[----:B------:R-:W-:Y:S01]  /*5c50*/  STG.E.U8 desc[UR12][R10.64+0x39], R13 ;  /* 0x0000390d0a007986 */ /* 0x000fe2000c10110c */
[----:B------:R-:W-:Y:S05]  /*5c60*/  EXIT ;  /* 0x000000000000794d */ /* 0x000fea0003800000 */
.L_x_10:
[----:B------:R-:W-:-:S13]  /*5c70*/  ISETP.NE.AND P0, PT, R6, RZ, PT ;  /* 0x000000ff0600720c */ /* 0x000fda0003f05270 */
[----:B------:R-:W-:Y:S05]  /*5c80*/  @P0 EXIT ;  /* 0x000000000000094d */ /* 0x000fea0003800000 */
[----:B------:R-:W-:-:S13]  /*5c90*/  ELECT P0, URZ, PT ;  /* 0x00000000003f782f */ /* 0x000fda0003800000 */
[----:B------:R-:W-:Y:S05]  /*5ca0*/  @!P0 BRA `(.L_x_151) ;  /* 0x00000008000c8947 */ /* 0x000fea0003800000 */
[----:B------:R-:W-:Y:S02]  /*5cb0*/  ISETP.GE.AND P0, PT, R3, 0x1, PT ;  /* 0x000000010300780c */ /* 0x000fe40003f06270 */
[----:B--2-4-:R-:W-:-:S04]  /*5cc0*/  SHF.R.S32.HI R5, RZ, 0x1f, R10 ;  /* 0x0000001fff057819 */ /* 0x014fc8000001140a */
[----:B------:R-:W-:-:S07]  /*5cd0*/  LEA.HI R5, R5, R10, RZ, 0x7 ;  /* 0x0000000a05057211 */ /* 0x000fce00078f38ff */
[----:B------:R-:W-:Y:S05]  /*5ce0*/  @!P0 BRA `(.L_x_151) ;  /* 0x0000000400fc8947 */ /* 0x000fea0003800000 */
[----:B---3-5:R-:W0:Y:S01]  /*5cf0*/  S2R R0, SR_CTAID.X ;  /* 0x0000000000007919 */ /* 0x028e220000002500 */
[----:B------:R-:W-:Y:S01]  /*5d00*/  LOP3.LUT R5, R5, 0xffffff80, RZ, 0xc0, !PT ;  /* 0xffffff8005057812 */ /* 0x000fe200078ec0ff */
[----:B------:R-:W-:Y:S01]  /*5d10*/  ULDC UR4, c[0x0][0x384] ;  /* 0x0000e10000047ab9 */ /* 0x000fe20000000800 */
[C---:B------:R-:W-:Y:S01]  /*5d20*/  LOP3.LUT P0, RZ, R10.reuse, 0x1f, RZ, 0xc0, !PT ;  /* 0x0000001f0aff7812 */ /* 0x040fe2000780c0ff */
[----:B------:R-:W2:Y:S01]  /*5d30*/  S2R R11, SR_CTAID.Y ;  /* 0x00000000000b7919 */ /* 0x000ea20000002600 */
[----:B------:R-:W-:Y:S01]  /*5d40*/  ULDC UR5, c[0x0][0x388] ;  /* 0x0000e20000057ab9 */ /* 0x000fe20000000800 */
[----:B------:R-:W-:Y:S01]  /*5d50*/  IMAD.IADD R5, R10, 0x1, -R5 ;  /* 0x000000010a057824 */ /* 0x000fe200078e0a05 */
[----:B------:R-:W-:Y:S01]  /*5d60*/  LOP3.LUT R20, R2, 0x2, RZ, 0xfc, !PT ;  /* 0x0000000202147812 */ /* 0x000fe200078efcff */
[----:B------:R-:W-:Y:S01]  /*5d70*/  VIADD R21, R3, 0x1 ;  /* 0x0000000103157836 */ /* 0x000fe20000000000 */
[----:B------:R-:W-:Y:S01]  /*5d80*/  CS2R R6, SRZ ;  /* 0x0000000000067805 */ /* 0x000fe2000001ff00 */
[----:B------:R-:W-:Y:S01]  /*5d90*/  IMAD.MOV.U32 R4, RZ, RZ, RZ ;  /* 0x000000ffff047224 */ /* 0x000fe200078e00ff */
[----:B------:R-:W-:-:S02]  /*5da0*/  ISETP.NE.AND P1, PT, R5, RZ, PT ;  /* 0x000000ff0500720c */ /* 0x000fc40003f25270 */
[----:B-1----:R-:W-:Y:S02]  /*5db0*/  CS2R R8, SRZ ;  /* 0x0000000000087805 */ /* 0x002fe4000001ff00 */
[----:B------:R-:W-:Y:S01]  /*5dc0*/  ISETP.NE.OR P0, PT, R5, RZ, !P0 ;  /* 0x000000ff0500720c */ /* 0x000fe20004705670 */
[----:B------:R-:W-:Y:S02]  /*5dd0*/  IMAD.MOV.U32 R5, RZ, RZ, 0x1 ;  /* 0x00000001ff057424 */ /* 0x000fe400078e00ff */
[----:B0-----:R-:W-:-:S04]  /*5de0*/  IMAD.SHL.U32 R16, R0, 0x80, RZ ;  /* 0x0000008000107824 */ /* 0x001fc800078e00ff */
[----:B------:R-:W-:-:S04]  /*5df0*/  IMAD.HI.U32 R0, R16, UR4, RZ ;  /* 0x0000000410007c27 */ /* 0x000fc8000f8e00ff */
[----:B--2---:R-:W-:Y:S01]  /*5e00*/  IMAD.SHL.U32 R18, R11, 0x40, RZ ;  /* 0x000000400b127824 */ /* 0x004fe200078e00ff */
[----:B------:R-:W-:-:S07]  /*5e10*/  SHF.R.U32.HI R0, RZ, UR5, R0 ;  /* 0x00000005ff007c19 */ /* 0x000fce0008011600 */
.L_x_155:
[----:B------:R-:W0:Y:S01]  /*5e20*/  S2R R11, SR_CgaCtaId ;  /* 0x00000000000b7919 */ /* 0x000e220000008800 */
[----:B------:R-:W-:-:S04]  /*5e30*/  MOV R10, 0x400 ;  /* 0x00000400000a7802 */ /* 0x000fc80000000f00 */
[----:B0-----:R-:W-:Y:S02]  /*5e40*/  LEA R19, R11, R10, 0x18 ;  /* 0x0000000a0b137211 */ /* 0x001fe400078ec0ff */
[----:B------:R-:W-:-:S03]  /*5e50*/  SHF.L.U32 R10, R5, 0x1f, RZ ;  /* 0x0000001f050a7819 */ /* 0x000fc600000006ff */
[----:B------:R-:W-:-:S07]  /*5e60*/  IMAD R17, R4, 0x8, R19 ;  /* 0x0000000804117824 */ /* 0x000fce00078e0213 */
.L_x_152:
[----:B0-----:R0:W1:Y:S02]  /*5e70*/  SYNCS.PHASECHK.TRANS64.TRYWAIT P2, [R17+URZ+0x36090], R10 ;  /* 0x0360900a110075a7 */ /* 0x001064000804017f */
[----:B-1----:R-:W-:Y:S05]  /*5e80*/  @!P2 NANOSLEEP.SYNCS 0x989680 ;  /* 0x009896800000a95d */ /* 0x002fea0003900000 */
[----:B------:R-:W1:Y:S02]  /*5e90*/  @!P2 SYNCS.PHASECHK.TRANS64 P2, [R17+URZ+0x36090], R10 ;  /* 0x0360900a1100a5a7 */ /* 0x000e64000804007f */
[----:B-1----:R-:W-:Y:S05]  /*5ea0*/  @!P2 BRA `(.L_x_152) ;  /* 0xfffffffc00f0a947 */ /* 0x002fea000383ffff */
[----:B0-----:R-:W0:Y:S02]  /*5eb0*/  @!P1 LDC R10, c[0x0][0x580] ;  /* 0x00016000ff0a9b82 */ /* 0x001e240000000800 */
[----:B0-----:R0:W-:Y:S02]  /*5ec0*/  @!P1 SYNCS.ARRIVE.TRANS64 RZ, [R17+URZ+0x36000], R10 ;  /* 0x0360000a11ff99a7 */ /* 0x0011e4000800003f */
[----:B0-----:R-:W-:-:S04]  /*5ed0*/  PRMT R10, R20, 0x9910, RZ ;  /* 0x00009910140a7816 */ /* 0x001fc800000000ff */
[----:B------:R-:W-:-:S13]  /*5ee0*/  ISETP.NE.AND P2, PT, R10, 0x2, PT ;  /* 0x000000020a00780c */ /* 0x000fda0003f45270 */
[----:B------:R-:W-:Y:S05]  /*5ef0*/  @P2 BRA `(.L_x_153) ;  /* 0x0000000000042947 */ /* 0x000fea0003800000 */
[----:B------:R-:W-:Y:S01]  /*5f00*/  BPT.TRAP 0x1 ;  /* 0x000000040000795c */ /* 0x000fe20000300000 */
.L_x_153:
[----:B------:R-:W-:Y:S05]  /*5f10*/  @P0 BRA `(.L_x_154) ;  /* 0x0000000000040947 */ /* 0x000fea0003800000 */
[----:B------:R-:W-:Y:S01]  /*5f20*/  BPT.TRAP 0x1 ;  /* 0x000000040000795c */ /* 0x000fe20000300000 */
.L_x_154:
[----:B------:R-:W0:Y:S01]  /*5f30*/  LDC R13, c[0x0][0x380] ;  /* 0x0000e000ff0d7b82 */ /* 0x000e220000000800 */
[----:B------:R-:W-:Y:S01]  /*5f40*/  R2UR UR4, R0 ;  /* 0x00000000000472ca */ /* 0x000fe200000e0000 */
[----:B------:R-:W-:Y:S01]  /*5f50*/  ULDC UR14, c[0x0][0x38c] ;  /* 0x0000e300000e7ab9 */ /* 0x000fe20000000800 */
[----:B------:R-:W-:Y:S01]  /*5f60*/  R2UR UR13, R16 ;  /* 0x00000000100d72ca */ /* 0x000fe200000e0000 */
[----:B------:R-:W-:Y:S01]  /*5f70*/  UISETP.NE.AND UP0, UPT, UR14, 0x1, UPT ;  /* 0x000000010e00788c */ /* 0x000fe2000bf05270 */
[C---:B------:R-:W-:Y:S01]  /*5f80*/  R2UR UR18, R8.reuse ;  /* 0x00000000081272ca */ /* 0x040fe200000e0000 */
[----:B------:R-:W-:Y:S01]  /*5f90*/  VIADD R8, R8, 0x1 ;  /* 0x0000000108087836 */ /* 0x000fe20000000000 */
[----:B------:R-:W-:Y:S01]  /*5fa0*/  ULDC UR24, c[0x0][0x398] ;  /* 0x0000e60000187ab9 */ /* 0x000fe20000000800 */
[----:B------:R-:W1:Y:S01]  /*5fb0*/  LDC.64 R10, c[0x0][0x3f8] ;  /* 0x0000fe00ff0a7b82 */ /* 0x000e620000000a00 */
[----:B------:R-:W-:Y:S01]  /*5fc0*/  R2UR UR16, R4 ;  /* 0x00000000041072ca */ /* 0x000fe200000e0000 */
[----:B------:R-:W-:Y:S01]  /*5fd0*/  ULDC UR12, c[0x0][0x3ec] ;  /* 0x0000fb00000c7ab9 */ /* 0x000fe20000000800 */
[----:B------:R-:W-:Y:S01]  /*5fe0*/  R2UR UR17, R17 ;  /* 0x00000000111172ca */ /* 0x000fe200000e0000 */
[----:B------:R-:W-:Y:S01]  /*5ff0*/  VIADD R21, R21, 0xffffffff ;  /* 0xffffffff15157836 */ /* 0x000fe20000000000 */
[----:B------:R-:W-:Y:S01]  /*6000*/  ULDC.64 UR28, c[0x0][0x198] ;  /* 0x00006600001c7ab9 */ /* 0x000fe20000000a00 */
[----:B------:R-:W-:Y:S01]  /*6010*/  ULDC.64 UR20, c[0x0][0x3f0] ;  /* 0x0000fc0000147ab9 */ /* 0x000fe20000000a00 */
[----:B------:R-:W-:Y:S01]  /*6020*/  @UP0 ULDC.64 UR8, c[0x0][0x390] ;  /* 0x0000e40000080ab9 */ /* 0x000fe20000000a00 */
[----:B------:R-:W1:Y:S01]  /*6030*/  LDC.64 R14, c[0x0][0x3d0] ;  /* 0x0000f400ff0e7b82 */ /* 0x000e620000000a00 */
[----:B------:R-:W-:Y:S01]  /*6040*/  ISETP.GT.AND P6, PT, R21, 0x1, PT ;  /* 0x000000011500780c */ /* 0x000fe20003fc4270 */
[----:B------:R-:W-:Y:S01]  /*6050*/  USHF.L.U32 UR18, UR18, 0x6, URZ ;  /* 0x0000000612127899 */ /* 0x000fe2000800063f */
[----:B------:R-:W-:Y:S01]  /*6060*/  UMOV UR26, 0x0 ;  /* 0x00000000001a7882 */ /* 0x000fe20000000000 */
[----:B------:R-:W-:-:S04]  /*6070*/  UMOV UR27, 0x10000000 ;  /* 0x10000000001b7882 */ /* 0x000fc80000000000 */
[----:B------:R-:W2:Y:S01]  /*6080*/  LDC R12, c[0x0][0x400] ;  /* 0x00010000ff0c7b82 */ /* 0x000ea20000000800 */
[----:B0-----:R-:W-:Y:S01]  /*6090*/  ISETP.NE.AND P2, PT, R13, 0x1, PT ;  /* 0x000000010d00780c */ /* 0x001fe20003f45270 */
[----:B------:R-:W-:-:S12]  /*60a0*/  UIADD3 UR17, UR17, 0x36000, URZ ;  /* 0x0003600011117890 */ /* 0x000fd8000fffe03f */
[----:B------:R-:W-:Y:S01]  /*60b0*/  @P2 IMAD.U32 R22, RZ, RZ, UR4 ;  /* 0x00000004ff162e24 */ /* 0x000fe2000f8e00ff */
[----:B------:R-:W-:Y:S01]  /*60c0*/  ULDC.64 UR4, c[0x0][0x3c8] ;  /* 0x0000f20000047ab9 */ /* 0x000fe20000000a00 */
[----:B-1----:R-:W-:Y:S02]  /*60d0*/  IMAD R11, R7, R14, R11 ;  /* 0x0000000e070b7224 */ /* 0x002fe400078e020b */
[----:B------:R-:W-:Y:S01]  /*60e0*/  IMAD R10, R9, UR5, R10 ;  /* 0x00000005090a7c24 */ /* 0x000fe2000f8e020a */
[----:B------:R-:W-:Y:S02]  /*60f0*/  @P2 R2UR UR13, R22 ;  /* 0x00000000160d22ca */ /* 0x000fe400000e0000 */
[----:B------:R-:W-:Y:S01]  /*6100*/  ISETP.NE.AND P2, PT, R8, UR15, PT ;  /* 0x0000000f08007c0c */ /* 0x000fe2000bf45270 */
[----:B------:R-:W-:Y:S02]  /*6110*/  IMAD.U32 R11, R11, 0x20, R10 ;  /* 0x000000200b0b7824 */ /* 0x000fe400078e000a */
[----:B--2---:R-:W-:Y:S01]  /*6120*/  IMAD R12, R6, R15, R12 ;  /* 0x0000000f060c7224 */ /* 0x004fe200078e020c */
[----:B------:R-:W-:Y:S01]  /*6130*/  SEL R8, R8, RZ, P2 ;  /* 0x000000ff08087207 */ /* 0x000fe20001000000 */
[----:B------:R-:W0:Y:S02]  /*6140*/  LDC.64 R14, c[0x0][0x3e0] ;  /* 0x0000f800ff0e7b82 */ /* 0x000e240000000a00 */
[----:B------:R-:W-:-:S04]  /*6150*/  IMAD.U32 R11, R12, 0x400, R11 ;  /* 0x000004000c0b7824 */ /* 0x000fc800078e000b */
[----:B------:R-:W-:Y:S01]  /*6160*/  UIMAD.WIDE.U32 UR6, UR13, UR8, URZ ;  /* 0x000000080d0672a5 */ /* 0x000fe2000f8e003f */
[----:B------:R-:W-:Y:S01]  /*6170*/  R2UR UR25, R11 ;  /* 0x000000000b1972ca */ /* 0x000fe200000e0000 */
[----:B------:R-:W-:Y:S01]  /*6180*/  UIADD3 UR6, -UR13, URZ, URZ ;  /* 0x0000003f0d067290 */ /* 0x000fe2000fffe13f */
[----:B------:R-:W-:Y:S01]  /*6190*/  VIADD R11, R6, 0x1 ;  /* 0x00000001060b7836 */ /* 0x000fe20000000000 */
[----:B------:R-:W-:Y:S01]  /*61a0*/  UMOV UR5, UR13 ;  /* 0x0000000d00057c82 */ /* 0x000fe20008000000 */
[----:B------:R-:W-:Y:S02]  /*61b0*/  @UP0 USHF.R.U32.HI UR5, URZ, UR9, UR7 ;  /* 0x000000093f050299 */ /* 0x000fe40008011607 */
[----:B------:R-:W-:Y:S01]  /*61c0*/  UISETP.NE.AND UP0, UPT, UR24, 0x1, UPT ;  /* 0x000000011800788c */ /* 0x000fe2000bf05270 */
[----:B------:R-:W-:Y:S01]  /*61d0*/  IMAD R10, R13, UR6, R16 ;  /* 0x000000060d0a7c24 */ /* 0x000fe2000f8e0210 */
[----:B------:R-:W-:Y:S01]  /*61e0*/  R2UR UR7, R19 ;  /* 0x00000000130772ca */ /* 0x000fe200000e0000 */
[----:B------:R-:W-:Y:S01]  /*61f0*/  VIADD R13, R9, 0x1 ;  /* 0x00000001090d7836 */ /* 0x000fe20000000000 */
[----:B------:R-:W-:Y:S01]  /*6200*/  ULDC.64 UR8, c[0x0][0x3c0] ;  /* 0x0000f00000087ab9 */ /* 0x000fe20000000a00 */
[----:B------:R-:W-:Y:S01]  /*6210*/  @P2 IMAD.MOV R13, RZ, RZ, R9 ;  /* 0x000000ffff0d2224 */ /* 0x000fe200078e0209 */
[----:B------:R-:W-:Y:S01]  /*6220*/  R2UR UR19, R10 ;  /* 0x000000000a1372ca */ /* 0x000fe200000e0000 */
[C---:B------:R-:W-:Y:S01]  /*6230*/  IMAD R19, R4.reuse, 0x1000, R19 ;  /* 0x0000100004137824 */ /* 0x040fe200078e0213 */
[----:B------:R-:W-:Y:S01]  /*6240*/  UMOV UR22, UR5 ;  /* 0x0000000500167c82 */ /* 0x000fe20008000000 */
[----:B------:R-:W-:Y:S01]  /*6250*/  VIADD R10, R7, 0x1 ;  /* 0x00000001070a7836 */ /* 0x000fe20000000000 */
[----:B------:R-:W-:Y:S01]  /*6260*/  UIADD3 UR6, UP1, UR28, 0xf0, URZ ;  /* 0x000000f01c067890 */ /* 0x000fe2000ff3e03f */
[----:B0-----:R-:W-:Y:S01]  /*6270*/  ISETP.NE.AND P3, PT, R13, R14, PT ;  /* 0x0000000e0d00720c */ /* 0x001fe20003f65270 */
[----:B------:R-:W-:Y:S01]  /*6280*/  @UP0 ULDC UR10, c[0x0][0x39c] ;  /* 0x0000e700000a0ab9 */ /* 0x000fe20000000800 */
[----:B------:R-:W-:Y:S01]  /*6290*/  @UP0 ULDC UR30, c[0x0][0x3a0] ;  /* 0x0000e800001e0ab9 */ /* 0x000fe20000000800 */
[----:B------:R-:W-:Y:S01]  /*62a0*/  UIMAD.WIDE.U32 UR10, UR5, UR10, URZ ;  /* 0x0000000a050a72a5 */ /* 0x000fe2000f8e003f */
[----:B------:R-:W-:Y:S01]  /*62b0*/  R2UR UR23, R19 ;  /* 0x00000000131772ca */ /* 0x000fe200000e0000 */
[----:B------:R-:W-:Y:S01]  /*62c0*/  ULEA UR16, UR16, UR7, 0xd ;  /* 0x0000000710107291 */ /* 0x000fe2000f8e683f */
[----:B------:R-:W-:Y:S01]  /*62d0*/  VIADD R4, R4, 0x1 ;  /* 0x0000000104047836 */ /* 0x000fe20000000000 */
[----:B------:R-:W-:-:S02]  /*62e0*/  @UP0 USHF.R.U32.HI UR22, URZ, UR30, UR11 ;  /* 0x0000001e3f160299 */ /* 0x000fc4000801160b */
[----:B------:R-:W-:Y:S01]  /*62f0*/  UIMAD UR19, UR19, UR8, UR12 ;  /* 0x00000008131372a4 */ /* 0x000fe2000f8e020c */
[----:B------:R-:W-:Y:S01]  /*6300*/  R2UR UR12, R9 ;  /* 0x00000000090c72ca */ /* 0x000fe200000e0000 */
[----:B------:R-:W-:Y:S01]  /*6310*/  UIADD3 UR7, -UR5, URZ, URZ ;  /* 0x0000003f05077290 */ /* 0x000fe2000fffe13f */
[----:B------:R-:W-:Y:S01]  /*6320*/  R2UR UR11, R18 ;  /* 0x00000000120b72ca */ /* 0x000fe200000e0000 */
[----:B------:R-:W-:Y:S01]  /*6330*/  UIADD3 UR8, -UR22, URZ, URZ ;  /* 0x0000003f16087290 */ /* 0x000fe2000fffe13f */
[----:B------:R-:W-:Y:S01]  /*6340*/  @P3 IMAD.MOV R10, RZ, RZ, R7 ;  /* 0x000000ffff0a3224 */ /* 0x000fe200078e0207 */
[----:B------:R-:W-:Y:S01]  /*6350*/  UIMAD UR7, UR14, UR7, UR13 ;  /* 0x000000070e0772a4 */ /* 0x000fe2000f8e020d */
[----:B------:R-:W-:Y:S01]  /*6360*/  R2UR UR13, R7 ;  /* 0x00000000070d72ca */ /* 0x000fe200000e0000 */
[----:B------:R-:W-:Y:S01]  /*6370*/  UIMAD UR5, UR24, UR8, UR5 ;  /* 0x00000008180572a4 */ /* 0x000fe2000f8e0205 */
[----:B------:R-:W-:Y:S01]  /*6380*/  R2UR UR14, R6 ;  /* 0x00000000060e72ca */ /* 0x000fe200000e0000 */
[----:B------:R-:W-:Y:S01]  /*6390*/  UIADD3 UR28, UP2, UR28, 0x270, URZ ;  /* 0x000002701c1c7890 */ /* 0x000fe2000ff5e03f */
[----:B------:R-:W-:Y:S01]  /*63a0*/  ISETP.NE.AND P4, PT, R10, R15, PT ;  /* 0x0000000f0a00720c */ /* 0x000fe20003f85270 */
[----:B------:R-:W-:Y:S01]  /*63b0*/  UIMAD UR20, UR7, UR9, UR20 ;  /* 0x00000009071472a4 */ /* 0x000fe2000f8e0214 */
[C---:B------:R-:W-:Y:S01]  /*63c0*/  ISETP.NE.AND P5, PT, R4.reuse, 0x12, PT ;  /* 0x000000120400780c */ /* 0x040fe20003fa5270 */
[----:B------:R-:W-:Y:S01]  /*63d0*/  UIMAD UR21, UR5, UR4, UR21 ;  /* 0x00000004051572a4 */ /* 0x000fe2000f8e0215 */
[----:B------:R-:W-:Y:S01]  /*63e0*/  SEL R9, R13, RZ, P3 ;  /* 0x000000ff0d097207 */ /* 0x000fe20001800000 */
[----:B------:R-:W-:Y:S01]  /*63f0*/  UIADD3.X UR7, URZ, UR29, URZ, UP1, !UPT ;  /* 0x0000001d3f077290 */ /* 0x000fe20008ffe43f */
[----:B------:R-:W-:Y:S01]  /*6400*/  SEL R12, RZ, 0x1, P5 ;  /* 0x00000001ff0c7807 */ /* 0x000fe20002800000 */
[----:B------:R-:W-:Y:S01]  /*6410*/  UPRMT UR4, UR25, 0x5410, URZ ;  /* 0x0000541019047896 */ /* 0x000fe2000800003f */
[----:B------:R-:W-:Y:S01]  /*6420*/  SEL R4, R4, RZ, P5 ;  /* 0x000000ff04047207 */ /* 0x000fe20002800000 */
[----:B------:R-:W-:Y:S01]  /*6430*/  UIADD3 UR8, UR23, 0x24000, URZ ;  /* 0x0002400017087890 */ /* 0x000fe2000fffe03f */
[----:B------:R-:W-:Y:S01]  /*6440*/  LOP3.LUT R5, R5, R12, RZ, 0x3c, !PT ;  /* 0x0000000c05057212 */ /* 0x000fe200078e3cff */
[----:B------:R-:W-:Y:S01]  /*6450*/  UIADD3.X UR29, URZ, UR29, URZ, UP2, !UPT ;  /* 0x0000001d3f1d7290 */ /* 0x000fe200097fe43f */
[----:B------:R-:W-:Y:S01]  /*6460*/  SEL R7, R10, RZ, P4 ;  /* 0x000000ff0a077207 */ /* 0x000fe20002000000 */
[----:B------:R-:W-:Y:S01]  /*6470*/  UMOV UR9, UR17 ;  /* 0x0000001100097c82 */ /* 0x000fe20008000000 */
[----:B------:R-:W-:Y:S01]  /*6480*/  UMOV UR10, UR18 ;  /* 0x00000012000a7c82 */ /* 0x000fe20008000000 */
[----:B------:R-:W-:Y:S01]  /*6490*/  @P4 IMAD.MOV R11, RZ, RZ, R6 ;  /* 0x000000ffff0b4224 */ /* 0x000fe200078e0206 */
[----:B------:R0:W-:Y:S03]  /*64a0*/  UTMALDG.5D.IM2COL [UR16], [UR6], UR4 ;  /* 0x00000010060073b4 */ /* 0x0001e60008060004 */
[----:B------:R-:W-:Y:S01]  /*64b0*/  IMAD.MOV.U32 R6, RZ, RZ, R11 ;  /* 0x000000ffff067224 */ /* 0x000fe200078e000b */
[----:B------:R0:W-:Y:S02]  /*64c0*/  UTMALDG.5D [UR8], [UR28], desc[UR26] ;  /* 0x00001a081c0075b4 */ /* 0x0001e40008021000 */
[----:B0-----:R-:W-:Y:S05]  /*64d0*/  @P6 BRA `(.L_x_155) ;  /* 0xfffffff800506947 */ /* 0x001fea000383ffff */
.L_x_151:
[----:B------:R-:W-:Y:S01]  /*64e0*/  ISETP.GE.U32.AND P2, PT, R3, 0x12, PT ;  /* 0x000000120300780c */ /* 0x000fe20003f46070 */
[----:B------:R-:W-:Y:S05]  /*64f0*/  WARPSYNC.ALL ;  /* 0x0000000000007948 */ /* 0x000fea0003800000 */
[----:B------:R-:W-:-:S07]  /*6500*/  ELECT P1, URZ, PT ;  /* 0x00000000003f782f */ /* 0x000fce0003820000 */
[----:B--2-4-:R-:W-:-:S05]  /*6510*/  @P2 IMAD.WIDE.U32 R4, R3, 0x38e38e39, RZ ;  /* 0x38e38e3903042825 */ /* 0x014fca00078e00ff */
[----:B---3-5:R-:W-:-:S04]  /*6520*/  @P2 SHF.R.U32.HI R0, RZ, 0x2, R5 ;  /* 0x00000002ff002819 */ /* 0x028fc80000011605 */
[----:B------:R-:W-:-:S04]  /*6530*/  @P2 LOP3.LUT R0, R0, 0x1, RZ, 0xc0, !PT ;  /* 0x0000000100002812 */ /* 0x000fc800078ec0ff */
[----:B------:R-:W-:Y:S01]  /*6540*/  @P2 ISETP.NE.U32.AND P0, PT, R0, 0x1, PT ;  /* 0x000000010000280c */ /* 0x000fe20003f05070 */
[----:B------:R-:W-:-:S12]  /*6550*/  @!P1 EXIT ;  /* 0x000000000000994d */ /* 0x000fd80003800000 */
[----:B------:R-:W-:Y:S02]  /*6560*/  LOP3.LUT R2, R2, 0x2, RZ, 0xfc, !PT ;  /* 0x0000000202027812 */ /* 0x000fe400078efcff */
[----:B------:R-:W-:Y:S02]  /*6570*/  @P2 ISETP.NE.U32.AND.EX P0, PT, RZ, RZ, PT, P0 ;  /* 0x000000ffff00220c */ /* 0x000fe40003f05100 */
[----:B------:R-:W-:Y:S01]  /*6580*/  ISETP.NE.AND P1, PT, R2, 0x3, PT ;  /* 0x000000030200780c */ /* 0x000fe20003f25270 */
[----:B------:R-:W-:Y:S01]  /*6590*/  IMAD.MOV.U32 R2, RZ, RZ, 0x1 ;  /* 0x00000001ff027424 */ /* 0x000fe200078e00ff */
[----:B------:R-:W-:-:S11]  /*65a0*/  @P2 SEL R2, RZ, 0x1, !P0 ;  /* 0x00000001ff022807 */ /* 0x000fd60004000000 */
[----:B------:R-:W-:Y:S05]  /*65b0*/  @!P1 BRA `(.L_x_156) ;  /* 0x0000000000049947 */ /* 0x000fea0003800000 */
[----:B------:R-:W-:Y:S01]  /*65c0*/  BPT.TRAP 0x1 ;  /* 0x000000040000795c */ /* 0x000fe20000300000 */
.L_x_156:
[----:B------:R-:W0:Y:S01]  /*65d0*/  S2R R7, SR_CgaCtaId ;  /* 0x0000000000077919 */ /* 0x000e220000008800 */
[----:B------:R-:W-:Y:S01]  /*65e0*/  IMAD.WIDE.U32 R4, R3, 0x38e38e39, RZ ;  /* 0x38e38e3903047825 */ /* 0x000fe200078e00ff */
[----:B------:R-:W-:-:S04]  /*65f0*/  MOV R0, 0x400 ;  /* 0x0000040000007802 */ /* 0x000fc80000000f00 */
[----:B------:R-:W-:Y:S02]  /*6600*/  SHF.R.U32.HI R4, RZ, 0x2, R5 ;  /* 0x00000002ff047819 */ /* 0x000fe40000011605 */
[----:B------:R-:W-:-:S03]  /*6610*/  SHF.L.U32 R5, R2, 0x1f, RZ ;  /* 0x0000001f02057819 */ /* 0x000fc600000006ff */
[----:B------:R-:W-:Y:S01]  /*6620*/  IMAD R3, R4, -0x12, R3 ;  /* 0xffffffee04037824 */ /* 0x000fe200078e0203 */
[----:B0-----:R-:W-:-:S05]  /*6630*/  LEA R0, R7, R0, 0x18 ;  /* 0x0000000007007211 */ /* 0x001fca00078ec0ff */
[----:B------:R-:W-:-:S04]  /*6640*/  VIADD R0, R0, 0x36090 ;  /* 0x0003609000007836 */ /* 0x000fc80000000000 */
[----:B------:R-:W-:-:S07]  /*6650*/  IMAD R4, R3, 0x8, R0 ;  /* 0x0000000803047824 */ /* 0x000fce00078e0200 */
.L_x_157:
[----:B0-----:R0:W2:Y:S02]  /*6660*/  SYNCS.PHASECHK.TRANS64.TRYWAIT P0, [R4+URZ], R5 ;  /* 0x00000005040075a7 */ /* 0x0010a4000800017f */
[----:B--2---:R-:W-:Y:S05]  /*6670*/  @!P0 NANOSLEEP.SYNCS 0x989680 ;  /* 0x009896800000895d */ /* 0x004fea0003900000 */
[----:B------:R-:W2:Y:S02]  /*6680*/  @!P0 SYNCS.PHASECHK.TRANS64 P0, [R4+URZ], R5 ;  /* 0x00000005040085a7 */ /* 0x000ea4000800007f */
[----:B--2---:R-:W-:Y:S05]  /*6690*/  @!P0 BRA `(.L_x_157) ;  /* 0xfffffffc00f08947 */ /* 0x004fea000383ffff */
[----:B------:R-:W-:-:S05]  /*66a0*/  VIADD R3, R3, 0x1 ;  /* 0x0000000103037836 */ /* 0x000fca0000000000 */
[----:B------:R-:W-:-:S04]  /*66b0*/  ISETP.NE.AND P0, PT, R3, 0x12, PT ;  /* 0x000000120300780c */ /* 0x000fc80003f05270 */
[----:B0-----:R-:W-:Y:S02]  /*66c0*/  SEL R5, RZ, 0x1, P0 ;  /* 0x00000001ff057807 */ /* 0x001fe40000000000 */
[----:B------:R-:W-:Y:S02]  /*66d0*/  SEL R3, R3, RZ, P0 ;  /* 0x000000ff03037207 */ /* 0x000fe40000000000 */
[----:B------:R-:W-:-:S03]  /*66e0*/  LOP3.LUT R7, R2, R5, RZ, 0x3c, !PT ;  /* 0x0000000502077212 */ /* 0x000fc600078e3cff */
[----:B------:R-:W-:Y:S01]  /*66f0*/  IMAD R2, R3, 0x8, R0 ;  /* 0x0000000803027824 */ /* 0x000fe200078e0200 */
[----:B------:R-:W-:-:S07]  /*6700*/  SHF.L.U32 R5, R7, 0x1f, RZ ;  /* 0x0000001f07057819 */ /* 0x000fce00000006ff */
.L_x_158:
        /* <DEDUP_REMOVED lines=11> */
.L_x_159:
        /* <DEDUP_REMOVED lines=11> */
.L_x_160:
        /* <DEDUP_REMOVED lines=11> */
.L_x_161:
        /* <DEDUP_REMOVED lines=11> */
.L_x_162:
        /* <DEDUP_REMOVED lines=11> */
.L_x_163:
        /* <DEDUP_REMOVED lines=11> */
.L_x_164:
        /* <DEDUP_REMOVED lines=11> */
.L_x_165:
        /* <DEDUP_REMOVED lines=11> */
.L_x_166:
        /* <DEDUP_REMOVED lines=11> */
.L_x_167:
        /* <DEDUP_REMOVED lines=11> */
.L_x_168:
        /* <DEDUP_REMOVED lines=11> */
.L_x_169:
        /* <DEDUP_REMOVED lines=11> */
.L_x_170:
        /* <DEDUP_REMOVED lines=11> */
.L_x_171:
        /* <DEDUP_REMOVED lines=11> */
.L_x_172:
        /* <DEDUP_REMOVED lines=11> */
.L_x_173:
        /* <DEDUP_REMOVED lines=11> */
.L_x_174:
[----:B0-----:R0:W2:Y:S02]  /*7210*/  SYNCS.PHASECHK.TRANS64.TRYWAIT P0, [R3+URZ], R0 ;  /* 0x00000000030075a7 */ /* 0x0010a4000800017f */
[----:B--2---:R-:W-:Y:S05]  /*7220*/  @!P0 NANOSLEEP.SYNCS 0x989680 ;  /* 0x009896800000895d */ /* 0x004fea0003900000 */
[----:B------:R-:W2:Y:S02]  /*7230*/  @!P0 SYNCS.PHASECHK.TRANS64 P0, [R3+URZ], R0 ;  /* 0x00000000030085a7 */ /* 0x000ea4000800007f */
[----:B--2---:R-:W-:Y:S05]  /*7240*/  @P0 EXIT ;  /* 0x000000000000094d */ /* 0x004fea0003800000 */
[----:B------:R-:W-:Y:S05]  /*7250*/  BRA `(.L_x_174) ;  /* 0xfffffffc00ec7947 */ /* 0x000fea000383ffff */
.L_x_175:
[----:B------:R-:W-:-:S00]  /*7260*/  BRA `(.L_x_175) ;  /* 0xfffffffc00fc7947 */ /* 0x000fc0000383ffff */
[----:B------:R-:W-:-:S00]  /*7270*/  NOP ;  /* 0x0000000000007918 */ /* 0x000fc00000000000 */
        /* <DEDUP_REMOVED lines=8> */
.L_x_176:


//--------------------- .nv.shared._ZN7cutlass13device_kernelINS_4conv6kernel13ConvUniversalINS1_16ConvProblemShapeILNS1_8OperatorE0ELi3EEENS1_10collective14CollectiveConvINS1_46MainloopSm90TmaGmmaWarpSpecializedImplicitGemmILS5_0ELi18ELi3EN4cute5tupleIJNSA_1CILi1EEESD_SD_EEENS1_36KernelImplicitTmaWarpSpecializedSm90ELi1EEENSB_IJNSC_ILi128EEENSC_ILi64EEENSB_IJSI_EEEEEENS_12float_e4m3_tESL_NSA_8TiledMMAINSA_8MMA_AtomIJNSA_4SM904GMMA30MMA_64x64x32_F32E4M3E4M3_SS_TNILNSP_7ScaleInE1ELSR_1EEEEEENSA_6LayoutISE_NSB_IJNSC_ILi0EEESV_SV_EEEEENSB_IJNSA_10UnderscoreESY_SY_EEEEENS7_6detail26Sm90ImplicitGemmTileTraitsINSA_20SM90_TMA_LOAD_IM2COLENSA_14ComposedLayoutINSA_7SwizzleILi2ELi4ELi3EEENSA_18smem_ptr_flag_bitsILi8EEENSU_INSB_IJNSB_IJNSC_ILi8EEENSC_ILi16EEEEEENSB_IJSI_SD_EEENSB_IJSD_NSC_ILi18EEEEEEEEENSB_IJNSB_IJSI_NSC_ILi512EEEEEENSB_IJSD_SV_EEENSB_IJSV_NSC_ILi8192EEEEEEEEEEEEEvEENS12_INSA_13SM90_TMA_LOADENS14_IS16_S18_NSU_INSB_IJNSB_IJS19_S19_EEES1C_S1E_EEENSB_IJS1H_S1I_NSB_IJSV_NSC_ILi4096EEEEEEEEEEEEEvEEEENS_8epilogue10collective6detail29Sm90TmaWarpSpecializedAdapterINS20_15DefaultEpilogueISL_NSB_IJNSB_IJllllEEESD_SV_EEES25_NS1Z_6thread17LinearCombinationISL_Li1EffLNS26_9ScaleType4KindE0ELNS_15FloatRoundStyleE2ESL_EENS_4gemm15EpilogueDefaultEEEEEvvEEEEvNT_6ParamsE --------------------------
	.section	.nv.shared._ZN7cutlass13device_kernelINS_4conv6kernel13ConvUniversalINS1_16ConvProblemShapeILNS1_8OperatorE0ELi3EEENS1_10collective14CollectiveConvINS1_46MainloopSm90TmaGmmaWarpSpecializedImplicitGemmILS5_0ELi18ELi3EN4cute5tupleIJNSA_1CILi1EEESD_SD_EEENS1_36KernelImplicitTmaWarpSpecializedSm90ELi1EEENSB_IJNSC_ILi128EEENSC_ILi64EEENSB_IJSI_EEEEEENS_12float_e4m3_tESL_NSA_8TiledMMAINSA_8MMA_AtomIJNSA_4SM904GMMA30MMA_64x64x32_F32E4M3E4M3_SS_TNILNSP_7ScaleInE1ELSR_1EEEEEENSA_6LayoutISE_NSB_IJNSC_ILi0EEESV_SV_EEEEENSB_IJNSA_10UnderscoreESY_SY_EEEEENS7_6detail26Sm90ImplicitGemmTileTraitsINSA_20SM90_TMA_LOAD_IM2COLENSA_14ComposedLayoutINSA_7SwizzleILi2ELi4ELi3EEENSA_18smem_ptr_flag_bitsILi8EEENSU_INSB_IJNSB_IJNSC_ILi8EEENSC_ILi16EEEEEENSB_IJSI_SD_EEENSB_IJSD_NSC_ILi18EEEEEEEEENSB_IJNSB_IJSI_NSC_ILi512EEEEEENSB_IJSD_SV_EEENSB_IJSV_NSC_ILi8192EEEEEEEEEEEEEvEENS12_INSA_13SM90_TMA_LOADENS14_IS16_S18_NSU_INSB_IJNSB_IJS19_S19_EEES1C_S1E_EEENSB_IJS1H_S1I_NSB_IJSV_NSC_ILi4096EEEEEEEEEEEEEvEEEENS_8epilogue10collective6detail29Sm90TmaWarpSpecializedAdapterINS20_15DefaultEpilogueISL_NSB_IJNSB_IJllllEEESD_SV_EEES25_NS1Z_6thread17LinearCombinationISL_Li1EffLNS26_9ScaleType4KindE0ELNS_15FloatRoundStyleE2ESL_EENS_4gemm15EpilogueDefaultEEEEEvvEEEEvNT_6ParamsE,"aw",@nobits
	.sectionflags	@""
	.align	16
	.zero		1024


//--------------------- .nv.shared.reserved.0     --------------------------
	.section	.nv.shared.reserved.0,"aw",@nobits
	.weak		__nv_reservedSMEM_offset_0_alias
	.size		__nv_reservedSMEM_offset_0_alias, 0, 0
	.other		__nv_reservedSMEM_offset_0_alias,@"STO_CUDA_RESERVED_SHARED STV_DEFAULT"
__nv_reservedSMEM_offset_0_alias:
	.zero		0


//--------------------- .nv.global                --------------------------
	.section	.nv.global,"aw",@nobits
.nv.global:
	.type		_ZN39_INTERNAL_916f8bda_4_k_cu_9569a285_30084cute1_E,@object
	.size		_ZN39_INTERNAL_916f8bda_4_k_cu_9569a285_30084cute1_E,(_ZN39_INTERNAL_916f8bda_4_k_cu_9569a285_30084cuda3std3__45__cpo6cbeginE - _ZN39_INTERNAL_916f8bda_4_k_cu_9569a285_30084cute1_E)
_ZN39_INTERNAL_916f8bda_4_k_cu_9569a285_30084cute1_E:
	.zero		1
	.type		_ZN39_INTERNAL_916f8bda_4_k_cu_9569a285_30084cuda3std3__45__cpo6cbeginE,@object
	.size		_ZN39_INTERNAL_916f8bda_4_k_cu_9569a285_30084cuda3std3__45__cpo6cbeginE,(_ZN39_INTERNAL_916f8bda_4_k_cu_9569a285_30084cuda3std3__48in_placeE - _ZN39_INTERNAL_916f8bda_4_k_cu_9569a285_30084cuda3std3__45__cpo6cbeginE)
_ZN39_INTERNAL_916f8bda_4_k_cu_9569a285_30084cuda3std3__45__cpo6cbeginE:
	.zero		1
	.type		_ZN39_INTERNAL_916f8bda_4_k_cu_9569a285_30084cuda3std3__48in_placeE,@object
	.size		_ZN39_INTERNAL_916f8bda_4_k_cu_9569a285_30084cuda3std3__48in_placeE,(_ZN39_INTERNAL_916f8bda_4_k_cu_9569a285_30084cuda3std6ranges3__45__cpo9iter_moveE - _ZN39_INTERNAL_916f8bda_4_k_cu_9569a285_30084cuda3std3__48in_placeE)
_ZN39_INTERNAL_916f8bda_4_k_cu_9569a285_30084cuda3std3__48in_placeE:
	.zero		1
	.type		_ZN39_INTERNAL_916f8bda_4_k_cu_9569a285_30084cuda3std6ranges3__45__cpo9iter_moveE,@object
	.size		_ZN39_INTERNAL_916f8bda_4_k_cu_9569a285_30084cuda3std6ranges3__45__cpo9iter_moveE,(_ZN39_INTERNAL_916f8bda_4_k_cu_9569a285_30084cuda3std3__45__cpo5beginE - _ZN39_INTERNAL_916f8bda_4_k_cu_9569a285_30084cuda3std6ranges3__45__cpo9iter_moveE)
_ZN39_INTERNAL_916f8bda_4_k_cu_9569a285_30084cuda3std6ranges3__45__cpo9iter_moveE:
	.zero		1
	.type		_ZN39_INTERNAL_916f8bda_4_k_cu_9569a285_30084cuda3std3__45__cpo5beginE,@object
	.size		_ZN39_INTERNAL_916f8bda_4_k_cu_9569a285_30084cuda3std3__45__cpo5beginE,(_ZN39_INTERNAL_916f8bda_4_k_cu_9569a285_30084cuda3std3__441_GLOBAL__N__916f8bda_4_k_cu_9569a285_30086ignoreE - _ZN39_INTERNAL_916f8bda_4_k_cu_9569a285_30084cuda3std3__45__cpo5beginE)
_ZN39_INTERNAL_916f8bda_4_k_cu_9569a285_30084cuda3std3__45__cpo5beginE:
	.zero		1
	.type		_ZN39_INTERNAL_916f8bda_4_k_cu_9569a285_30084cuda3std3__441_GLOBAL__N__916f8bda_4_k_cu_9569a285_30086ignoreE,@object
	.size		_ZN39_INTERNAL_916f8bda_4_k_cu_9569a285_30084cuda3std3__441_GLOBAL__N__916f8bda_4_k_cu_9569a285_30086ignoreE,(_ZN39_INTERNAL_916f8bda_4_k_cu_9569a285_30084cute7productE - _ZN39_INTERNAL_916f8bda_4_k_cu_9569a285_30084cuda3std3__441_GLOBAL__N__916f8bda_4_k_cu_9569a285_30086ignoreE)
_ZN39_INTERNAL_916f8bda_4_k_cu_9569a285_30084cuda3std3__441_GLOBAL__N__916f8bda_4_k_cu_9569a285_30086ignoreE:
	.zero		1
	.type		_ZN39_INTERNAL_916f8bda_4_k_cu_9569a285_30084cute7productE,@object
	.size		_ZN39_INTERNAL_916f8bda_4_k_cu_9569a285_30084cute7productE,(_ZN39_INTERNAL_916f8bda_4_k_cu_9569a285_30084cuda3std3__45__cpo3endE - _ZN39_INTERNAL_916f8bda_4_k_cu_9569a285_30084cute7productE)
_ZN39_INTERNAL_916f8bda_4_k_cu_9569a285_30084cute7productE:
	.zero		1
	.type		_ZN39_INTERNAL_916f8bda_4_k_cu_9569a285_30084cuda3std3__45__cpo3endE,@object
	.size		_ZN39_INTERNAL_916f8bda_4_k_cu_9569a285_30084cuda3std3__45__cpo3endE,(_ZN39_INTERNAL_916f8bda_4_k_cu_9569a285_30084cuda3std3__419piecewise_constructE - _ZN39_INTERNAL_916f8bda_4_k_cu_9569a285_30084cuda3std3__45__cpo3endE)
_ZN39_INTERNAL_916f8bda_4_k_cu_9569a285_30084cuda3std3__45__cpo3endE:
	.zero		1
	.type		_ZN39_INTERNAL_916f8bda_4_k_cu_9569a285_30084cuda3std3__419piecewise_constructE,@object
	.size		_ZN39_INTERNAL_916f8bda_4_k_cu_9569a285_30084cuda3std3__419piecewise_constructE,(_ZN39_INTERNAL_916f8bda_4_k_cu_9569a285_30084cuda3std3__45__cpo4cendE - _ZN39_INTERNAL_916f8bda_4_k_cu_9569a285_30084cuda3std3__419piecewise_constructE)
_ZN39_INTERNAL_916f8bda_4_k_cu_9569a285_30084cuda3std3__419piecewise_constructE:
	.zero		1
	.type		_ZN39_INTERNAL_916f8bda_4_k_cu_9569a285_30084cuda3std3__45__cpo4cendE,@object
	.size		_ZN39_INTERNAL_916f8bda_4_k_cu_9569a285_30084cuda3std3__45__cpo4cendE,(_ZN39_INTERNAL_916f8bda_4_k_cu_9569a285_30084cuda3std6ranges3__45__cpo4swapE - _ZN39_INTERNAL_916f8bda_4_k_cu_9569a285_30084cuda3std3__45__cpo4cendE)
_ZN39_INTERNAL_916f8bda_4_k_cu_9569a285_30084cuda3std3__45__cpo4cendE:
	.zero		1
	.type		_ZN39_INTERNAL_916f8bda_4_k_cu_9569a285_30084cuda3std6ranges3__45__cpo4swapE,@object
	.size		_ZN39_INTERNAL_916f8bda_4_k_cu_9569a285_30084cuda3std6ranges3__45__cpo4swapE,(.L_7 - _ZN39_INTERNAL_916f8bda_4_k_cu_9569a285_30084cuda3std6ranges3__45__cpo4swapE)
_ZN39_INTERNAL_916f8bda_4_k_cu_9569a285_30084cuda3std6ranges3__45__cpo4swapE:
	.zero		1
.L_7:


//--------------------- .nv.constant0._ZN7cutlass13device_kernelINS_4conv6kernel13ConvUniversalINS1_16ConvProblemShapeILNS1_8OperatorE0ELi3EEENS1_10collective14CollectiveConvINS1_46MainloopSm90TmaGmmaWarpSpecializedImplicitGemmILS5_0ELi18ELi3EN4cute5tupleIJNSA_1CILi1EEESD_SD_EEENS1_36KernelImplicitTmaWarpSpecializedSm90ELi1EEENSB_IJNSC_ILi128EEENSC_ILi64EEENSB_IJSI_EEEEEENS_12float_e4m3_tESL_NSA_8TiledMMAINSA_8MMA_AtomIJNSA_4SM904GMMA30MMA_64x64x32_F32E4M3E4M3_SS_TNILNSP_7ScaleInE1ELSR_1EEEEEENSA_6LayoutISE_NSB_IJNSC_ILi0EEESV_SV_EEEEENSB_IJNSA_10UnderscoreESY_SY_EEEEENS7_6detail26Sm90ImplicitGemmTileTraitsINSA_20SM90_TMA_LOAD_IM2COLENSA_14ComposedLayoutINSA_7SwizzleILi2ELi4ELi3EEENSA_18smem_ptr_flag_bitsILi8EEENSU_INSB_IJNSB_IJNSC_ILi8EEENSC_ILi16EEEEEENSB_IJSI_SD_EEENSB_IJSD_NSC_ILi18EEEEEEEEENSB_IJNSB_IJSI_NSC_ILi512EEEEEENSB_IJSD_SV_EEENSB_IJSV_NSC_ILi8192EEEEEEEEEEEEEvEENS12_INSA_13SM90_TMA_LOADENS14_IS16_S18_NSU_INSB_IJNSB_IJS19_S19_EEES1C_S1E_EEENSB_IJS1H_S1I_NSB_IJSV_NSC_ILi4096EEEEEEEEEEEEEvEEEENS_8epilogue10collective6detail29Sm90TmaWarpSpecializedAdapterINS20_15DefaultEpilogueISL_NSB_IJNSB_IJllllEEESD_SV_EEES25_NS1Z_6thread17LinearCombinationISL_Li1EffLNS26_9ScaleType4KindE0ELNS_15FloatRoundStyleE2ESL_EENS_4gemm15EpilogueDefaultEEEEEvvEEEEvNT_6ParamsE --------------------------
	.section	.nv.constant0._ZN7cutlass13device_kernelINS_4conv6kernel13ConvUniversalINS1_16ConvProblemShapeILNS1_8OperatorE0ELi3EEENS1_10collective14CollectiveConvINS1_46MainloopSm90TmaGmmaWarpSpecializedImplicitGemmILS5_0ELi18ELi3EN4cute5tupleIJNSA_1CILi1EEESD_SD_EEENS1_36KernelImplicitTmaWarpSpecializedSm90ELi1EEENSB_IJNSC_ILi128EEENSC_ILi64EEENSB_IJSI_EEEEEENS_12float_e4m3_tESL_NSA_8TiledMMAINSA_8MMA_AtomIJNSA_4SM904GMMA30MMA_64x64x32_F32E4M3E4M3_SS_TNILNSP_7ScaleInE1ELSR_1EEEEEENSA_6LayoutISE_NSB_IJNSC_ILi0EEESV_SV_EEEEENSB_IJNSA_10UnderscoreESY_SY_EEEEENS7_6detail26Sm90ImplicitGemmTileTraitsINSA_20SM90_TMA_LOAD_IM2COLENSA_14ComposedLayoutINSA_7SwizzleILi2ELi4ELi3EEENSA_18smem_ptr_flag_bitsILi8EEENSU_INSB_IJNSB_IJNSC_ILi8EEENSC_ILi16EEEEEENSB_IJSI_SD_EEENSB_IJSD_NSC_ILi18EEEEEEEEENSB_IJNSB_IJSI_NSC_ILi512EEEEEENSB_IJSD_SV_EEENSB_IJSV_NSC_ILi8192EEEEEEEEEEEEEvEENS12_INSA_13SM90_TMA_LOADENS14_IS16_S18_NSU_INSB_IJNSB_IJS19_S19_EEES1C_S1E_EEENSB_IJS1H_S1I_NSB_IJSV_NSC_ILi4096EEEEEEEEEEEEEvEEEENS_8epilogue10collective6detail29Sm90TmaWarpSpecializedAdapterINS20_15DefaultEpilogueISL_NSB_IJNSB_IJllllEEESD_SV_EEES25_NS1Z_6thread17LinearCombinationISL_Li1EffLNS26_9ScaleType4KindE0ELNS_15FloatRoundStyleE2ESL_EENS_4gemm15EpilogueDefaultEEEEEvvEEEEvNT_6ParamsE,"a",@progbits
	.sectionflags	@""
	.align	4
.nv.constant0._ZN7cutlass13device_kernelINS_4conv6kernel13ConvUniversalINS1_16ConvProblemShapeILNS1_8OperatorE0ELi3EEENS1_10collective14CollectiveConvINS1_46MainloopSm90TmaGmmaWarpSpecializedImplicitGemmILS5_0ELi18ELi3EN4cute5tupleIJNSA_1CILi1EEESD_SD_EEENS1_36KernelImplicitTmaWarpSpecializedSm90ELi1EEENSB_IJNSC_ILi128EEENSC_ILi64EEENSB_IJSI_EEEEEENS_12float_e4m3_tESL_NSA_8TiledMMAINSA_8MMA_AtomIJNSA_4SM904GMMA30MMA_64x64x32_F32E4M3E4M3_SS_TNILNSP_7ScaleInE1ELSR_1EEEEEENSA_6LayoutISE_NSB_IJNSC_ILi0EEESV_SV_EEEEENSB_IJNSA_10UnderscoreESY_SY_EEEEENS7_6detail26Sm90ImplicitGemmTileTraitsINSA_20SM90_TMA_LOAD_IM2COLENSA_14ComposedLayoutINSA_7SwizzleILi2ELi4ELi3EEENSA_18smem_ptr_flag_bitsILi8EEENSU_INSB_IJNSB_IJNSC_ILi8EEENSC_ILi16EEEEEENSB_IJSI_SD_EEENSB_IJSD_NSC_ILi18EEEEEEEEENSB_IJNSB_IJSI_NSC_ILi512EEEEEENSB_IJSD_SV_EEENSB_IJSV_NSC_ILi8192EEEEEEEEEEEEEvEENS12_INSA_13SM90_TMA_LOADENS14_IS16_S18_NSU_INSB_IJNSB_IJS19_S19_EEES1C_S1E_EEENSB_IJS1H_S1I_NSB_IJSV_NSC_ILi4096EEEEEEEEEEEEEvEEEENS_8epilogue10collective6detail29Sm90TmaWarpSpecializedAdapterINS20_15DefaultEpilogueISL_NSB_IJNSB_IJllllEEESD_SV_EEES25_NS1Z_6thread17LinearCombinationISL_Li1EffLNS26_9ScaleType4KindE0ELNS_15FloatRoundStyleE2ESL_EENS_4gemm15EpilogueDefaultEEEEEvvEEEEvNT_6ParamsE:
	.zero		1664


//--------------------- SYMBOLS --------------------------

	.type		.nv.reservedSmem.offset0,@object
	.size		.nv.reservedSmem.offset0,0x4
